//
// Generated by NVIDIA NVVM Compiler
//
// Compiler Build ID: CL-36424714
// Cuda compilation tools, release 13.0, V13.0.88
// Based on NVVM 20.0.0
//

.version 9.0
.target sm_100
.address_size 64

	// .globl	_Z6Phase1Piim
// _ZZ6Phase1PiimE8shared_D has been demoted
// _ZZ6Phase2PiimE6pivotD has been demoted
// _ZZ6Phase2PiimE4ColD has been demoted
// _ZZ6Phase2PiimE4RowD has been demoted
// _ZZ6Phase3PiimE8shared_D has been demoted
// _ZZ6Phase3PiimE4ColD has been demoted
// _ZZ6Phase3PiimE4RowD has been demoted

.visible .entry _Z6Phase1Piim(
	.param .u64 .ptr .align 1 _Z6Phase1Piim_param_0,
	.param .u32 _Z6Phase1Piim_param_1,
	.param .u64 _Z6Phase1Piim_param_2
)
{
	.reg .pred 	%p<2>;
	.reg .b32 	%r<992>;
	.reg .b64 	%rd<13>;
	// demoted variable
	.shared .align 4 .b8 _ZZ6Phase1PiimE8shared_D[16384];
	ld.param.u64 	%rd3, [_Z6Phase1Piim_param_0];
	ld.param.u32 	%r9, [_Z6Phase1Piim_param_1];
	ld.param.u64 	%rd4, [_Z6Phase1Piim_param_2];
	cvta.to.global.u64 	%rd5, %rd3;
	mov.u32 	%r1, %tid.x;
	mov.u32 	%r10, %tid.y;
	shl.b32 	%r11, %r9, 6;
	add.s32 	%r12, %r11, %r1;
	add.s32 	%r13, %r11, %r10;
	cvt.s64.s32 	%rd6, %r13;
	cvt.s64.s32 	%rd7, %r12;
	mad.lo.s64 	%rd8, %rd4, %rd6, %rd7;
	shl.b64 	%rd9, %rd8, 2;
	add.s64 	%rd1, %rd5, %rd9;
	ld.global.u32 	%r14, [%rd1];
	shl.b32 	%r15, %r10, 8;
	mov.u32 	%r16, _ZZ6Phase1PiimE8shared_D;
	add.s32 	%r2, %r16, %r15;
	shl.b32 	%r17, %r1, 2;
	add.s32 	%r3, %r2, %r17;
	st.shared.u32 	[%r3], %r14;
	add.s32 	%r18, %r13, 32;
	cvt.s64.s32 	%rd10, %r18;
	mad.lo.s64 	%rd11, %rd4, %rd10, %rd7;
	shl.b64 	%rd12, %rd11, 2;
	add.s64 	%rd2, %rd5, %rd12;
	ld.global.u32 	%r19, [%rd2];
	st.shared.u32 	[%r3+8192], %r19;
	ld.global.u32 	%r20, [%rd1+128];
	st.shared.u32 	[%r3+128], %r20;
	ld.global.u32 	%r21, [%rd2+128];
	st.shared.u32 	[%r3+8320], %r21;
	bar.sync 	0;
	mov.b32 	%r991, 0;
$L__BB0_1:
	.pragma "nounroll";
	ld.shared.u32 	%r22, [%r3];
	shl.b32 	%r23, %r991, 2;
	add.s32 	%r5, %r2, %r23;
	ld.shared.u32 	%r24, [%r5];
	shl.b32 	%r25, %r991, 8;
	add.s32 	%r27, %r16, %r25;
	add.s32 	%r6, %r27, %r17;
	ld.shared.u32 	%r29, [%r6];
	add.s32 	%r30, %r29, %r24;
	min.s32 	%r31, %r22, %r30;
	st.shared.u32 	[%r3], %r31;
	ld.shared.u32 	%r32, [%r3+8192];
	ld.shared.u32 	%r33, [%r5+8192];
	ld.shared.u32 	%r34, [%r6];
	add.s32 	%r35, %r34, %r33;
	min.s32 	%r36, %r32, %r35;
	st.shared.u32 	[%r3+8192], %r36;
	ld.shared.u32 	%r37, [%r3+128];
	ld.shared.u32 	%r38, [%r5];
	ld.shared.u32 	%r39, [%r6+128];
	add.s32 	%r40, %r39, %r38;
	min.s32 	%r41, %r37, %r40;
	st.shared.u32 	[%r3+128], %r41;
	ld.shared.u32 	%r42, [%r3+8320];
	ld.shared.u32 	%r43, [%r5+8192];
	ld.shared.u32 	%r44, [%r6+128];
	add.s32 	%r45, %r44, %r43;
	min.s32 	%r46, %r42, %r45;
	st.shared.u32 	[%r3+8320], %r46;
	bar.sync 	0;
	ld.shared.u32 	%r47, [%r3];
	ld.shared.u32 	%r48, [%r5+4];
	ld.shared.u32 	%r49, [%r6+256];
	add.s32 	%r50, %r49, %r48;
	min.s32 	%r51, %r47, %r50;
	st.shared.u32 	[%r3], %r51;
	ld.shared.u32 	%r52, [%r3+8192];
	ld.shared.u32 	%r53, [%r5+8196];
	ld.shared.u32 	%r54, [%r6+256];
	add.s32 	%r55, %r54, %r53;
	min.s32 	%r56, %r52, %r55;
	st.shared.u32 	[%r3+8192], %r56;
	ld.shared.u32 	%r57, [%r3+128];
	ld.shared.u32 	%r58, [%r5+4];
	ld.shared.u32 	%r59, [%r6+384];
	add.s32 	%r60, %r59, %r58;
	min.s32 	%r61, %r57, %r60;
	st.shared.u32 	[%r3+128], %r61;
	ld.shared.u32 	%r62, [%r3+8320];
	ld.shared.u32 	%r63, [%r5+8196];
	ld.shared.u32 	%r64, [%r6+384];
	add.s32 	%r65, %r64, %r63;
	min.s32 	%r66, %r62, %r65;
	st.shared.u32 	[%r3+8320], %r66;
	bar.sync 	0;
	ld.shared.u32 	%r67, [%r3];
	ld.shared.u32 	%r68, [%r5+8];
	ld.shared.u32 	%r69, [%r6+512];
	add.s32 	%r70, %r69, %r68;
	min.s32 	%r71, %r67, %r70;
	st.shared.u32 	[%r3], %r71;
	ld.shared.u32 	%r72, [%r3+8192];
	ld.shared.u32 	%r73, [%r5+8200];
	ld.shared.u32 	%r74, [%r6+512];
	add.s32 	%r75, %r74, %r73;
	min.s32 	%r76, %r72, %r75;
	st.shared.u32 	[%r3+8192], %r76;
	ld.shared.u32 	%r77, [%r3+128];
	ld.shared.u32 	%r78, [%r5+8];
	ld.shared.u32 	%r79, [%r6+640];
	add.s32 	%r80, %r79, %r78;
	min.s32 	%r81, %r77, %r80;
	st.shared.u32 	[%r3+128], %r81;
	ld.shared.u32 	%r82, [%r3+8320];
	ld.shared.u32 	%r83, [%r5+8200];
	ld.shared.u32 	%r84, [%r6+640];
	add.s32 	%r85, %r84, %r83;
	min.s32 	%r86, %r82, %r85;
	st.shared.u32 	[%r3+8320], %r86;
	bar.sync 	0;
	ld.shared.u32 	%r87, [%r3];
	ld.shared.u32 	%r88, [%r5+12];
	ld.shared.u32 	%r89, [%r6+768];
	add.s32 	%r90, %r89, %r88;
	min.s32 	%r91, %r87, %r90;
	st.shared.u32 	[%r3], %r91;
	ld.shared.u32 	%r92, [%r3+8192];
	ld.shared.u32 	%r93, [%r5+8204];
	ld.shared.u32 	%r94, [%r6+768];
	add.s32 	%r95, %r94, %r93;
	min.s32 	%r96, %r92, %r95;
	st.shared.u32 	[%r3+8192], %r96;
	ld.shared.u32 	%r97, [%r3+128];
	ld.shared.u32 	%r98, [%r5+12];
	ld.shared.u32 	%r99, [%r6+896];
	add.s32 	%r100, %r99, %r98;
	min.s32 	%r101, %r97, %r100;
	st.shared.u32 	[%r3+128], %r101;
	ld.shared.u32 	%r102, [%r3+8320];
	ld.shared.u32 	%r103, [%r5+8204];
	ld.shared.u32 	%r104, [%r6+896];
	add.s32 	%r105, %r104, %r103;
	min.s32 	%r106, %r102, %r105;
	st.shared.u32 	[%r3+8320], %r106;
	bar.sync 	0;
	ld.shared.u32 	%r107, [%r3];
	ld.shared.u32 	%r108, [%r5+16];
	ld.shared.u32 	%r109, [%r6+1024];
	add.s32 	%r110, %r109, %r108;
	min.s32 	%r111, %r107, %r110;
	st.shared.u32 	[%r3], %r111;
	ld.shared.u32 	%r112, [%r3+8192];
	ld.shared.u32 	%r113, [%r5+8208];
	ld.shared.u32 	%r114, [%r6+1024];
	add.s32 	%r115, %r114, %r113;
	min.s32 	%r116, %r112, %r115;
	st.shared.u32 	[%r3+8192], %r116;
	ld.shared.u32 	%r117, [%r3+128];
	ld.shared.u32 	%r118, [%r5+16];
	ld.shared.u32 	%r119, [%r6+1152];
	add.s32 	%r120, %r119, %r118;
	min.s32 	%r121, %r117, %r120;
	st.shared.u32 	[%r3+128], %r121;
	ld.shared.u32 	%r122, [%r3+8320];
	ld.shared.u32 	%r123, [%r5+8208];
	ld.shared.u32 	%r124, [%r6+1152];
	add.s32 	%r125, %r124, %r123;
	min.s32 	%r126, %r122, %r125;
	st.shared.u32 	[%r3+8320], %r126;
	bar.sync 	0;
	ld.shared.u32 	%r127, [%r3];
	ld.shared.u32 	%r128, [%r5+20];
	ld.shared.u32 	%r129, [%r6+1280];
	add.s32 	%r130, %r129, %r128;
	min.s32 	%r131, %r127, %r130;
	st.shared.u32 	[%r3], %r131;
	ld.shared.u32 	%r132, [%r3+8192];
	ld.shared.u32 	%r133, [%r5+8212];
	ld.shared.u32 	%r134, [%r6+1280];
	add.s32 	%r135, %r134, %r133;
	min.s32 	%r136, %r132, %r135;
	st.shared.u32 	[%r3+8192], %r136;
	ld.shared.u32 	%r137, [%r3+128];
	ld.shared.u32 	%r138, [%r5+20];
	ld.shared.u32 	%r139, [%r6+1408];
	add.s32 	%r140, %r139, %r138;
	min.s32 	%r141, %r137, %r140;
	st.shared.u32 	[%r3+128], %r141;
	ld.shared.u32 	%r142, [%r3+8320];
	ld.shared.u32 	%r143, [%r5+8212];
	ld.shared.u32 	%r144, [%r6+1408];
	add.s32 	%r145, %r144, %r143;
	min.s32 	%r146, %r142, %r145;
	st.shared.u32 	[%r3+8320], %r146;
	bar.sync 	0;
	ld.shared.u32 	%r147, [%r3];
	ld.shared.u32 	%r148, [%r5+24];
	ld.shared.u32 	%r149, [%r6+1536];
	add.s32 	%r150, %r149, %r148;
	min.s32 	%r151, %r147, %r150;
	st.shared.u32 	[%r3], %r151;
	ld.shared.u32 	%r152, [%r3+8192];
	ld.shared.u32 	%r153, [%r5+8216];
	ld.shared.u32 	%r154, [%r6+1536];
	add.s32 	%r155, %r154, %r153;
	min.s32 	%r156, %r152, %r155;
	st.shared.u32 	[%r3+8192], %r156;
	ld.shared.u32 	%r157, [%r3+128];
	ld.shared.u32 	%r158, [%r5+24];
	ld.shared.u32 	%r159, [%r6+1664];
	add.s32 	%r160, %r159, %r158;
	min.s32 	%r161, %r157, %r160;
	st.shared.u32 	[%r3+128], %r161;
	ld.shared.u32 	%r162, [%r3+8320];
	ld.shared.u32 	%r163, [%r5+8216];
	ld.shared.u32 	%r164, [%r6+1664];
	add.s32 	%r165, %r164, %r163;
	min.s32 	%r166, %r162, %r165;
	st.shared.u32 	[%r3+8320], %r166;
	bar.sync 	0;
	ld.shared.u32 	%r167, [%r3];
	ld.shared.u32 	%r168, [%r5+28];
	ld.shared.u32 	%r169, [%r6+1792];
	add.s32 	%r170, %r169, %r168;
	min.s32 	%r171, %r167, %r170;
	st.shared.u32 	[%r3], %r171;
	ld.shared.u32 	%r172, [%r3+8192];
	ld.shared.u32 	%r173, [%r5+8220];
	ld.shared.u32 	%r174, [%r6+1792];
	add.s32 	%r175, %r174, %r173;
	min.s32 	%r176, %r172, %r175;
	st.shared.u32 	[%r3+8192], %r176;
	ld.shared.u32 	%r177, [%r3+128];
	ld.shared.u32 	%r178, [%r5+28];
	ld.shared.u32 	%r179, [%r6+1920];
	add.s32 	%r180, %r179, %r178;
	min.s32 	%r181, %r177, %r180;
	st.shared.u32 	[%r3+128], %r181;
	ld.shared.u32 	%r182, [%r3+8320];
	ld.shared.u32 	%r183, [%r5+8220];
	ld.shared.u32 	%r184, [%r6+1920];
	add.s32 	%r185, %r184, %r183;
	min.s32 	%r186, %r182, %r185;
	st.shared.u32 	[%r3+8320], %r186;
	bar.sync 	0;
	ld.shared.u32 	%r187, [%r3];
	ld.shared.u32 	%r188, [%r5+32];
	ld.shared.u32 	%r189, [%r6+2048];
	add.s32 	%r190, %r189, %r188;
	min.s32 	%r191, %r187, %r190;
	st.shared.u32 	[%r3], %r191;
	ld.shared.u32 	%r192, [%r3+8192];
	ld.shared.u32 	%r193, [%r5+8224];
	ld.shared.u32 	%r194, [%r6+2048];
	add.s32 	%r195, %r194, %r193;
	min.s32 	%r196, %r192, %r195;
	st.shared.u32 	[%r3+8192], %r196;
	ld.shared.u32 	%r197, [%r3+128];
	ld.shared.u32 	%r198, [%r5+32];
	ld.shared.u32 	%r199, [%r6+2176];
	add.s32 	%r200, %r199, %r198;
	min.s32 	%r201, %r197, %r200;
	st.shared.u32 	[%r3+128], %r201;
	ld.shared.u32 	%r202, [%r3+8320];
	ld.shared.u32 	%r203, [%r5+8224];
	ld.shared.u32 	%r204, [%r6+2176];
	add.s32 	%r205, %r204, %r203;
	min.s32 	%r206, %r202, %r205;
	st.shared.u32 	[%r3+8320], %r206;
	bar.sync 	0;
	ld.shared.u32 	%r207, [%r3];
	ld.shared.u32 	%r208, [%r5+36];
	ld.shared.u32 	%r209, [%r6+2304];
	add.s32 	%r210, %r209, %r208;
	min.s32 	%r211, %r207, %r210;
	st.shared.u32 	[%r3], %r211;
	ld.shared.u32 	%r212, [%r3+8192];
	ld.shared.u32 	%r213, [%r5+8228];
	ld.shared.u32 	%r214, [%r6+2304];
	add.s32 	%r215, %r214, %r213;
	min.s32 	%r216, %r212, %r215;
	st.shared.u32 	[%r3+8192], %r216;
	ld.shared.u32 	%r217, [%r3+128];
	ld.shared.u32 	%r218, [%r5+36];
	ld.shared.u32 	%r219, [%r6+2432];
	add.s32 	%r220, %r219, %r218;
	min.s32 	%r221, %r217, %r220;
	st.shared.u32 	[%r3+128], %r221;
	ld.shared.u32 	%r222, [%r3+8320];
	ld.shared.u32 	%r223, [%r5+8228];
	ld.shared.u32 	%r224, [%r6+2432];
	add.s32 	%r225, %r224, %r223;
	min.s32 	%r226, %r222, %r225;
	st.shared.u32 	[%r3+8320], %r226;
	bar.sync 	0;
	ld.shared.u32 	%r227, [%r3];
	ld.shared.u32 	%r228, [%r5+40];
	ld.shared.u32 	%r229, [%r6+2560];
	add.s32 	%r230, %r229, %r228;
	min.s32 	%r231, %r227, %r230;
	st.shared.u32 	[%r3], %r231;
	ld.shared.u32 	%r232, [%r3+8192];
	ld.shared.u32 	%r233, [%r5+8232];
	ld.shared.u32 	%r234, [%r6+2560];
	add.s32 	%r235, %r234, %r233;
	min.s32 	%r236, %r232, %r235;
	st.shared.u32 	[%r3+8192], %r236;
	ld.shared.u32 	%r237, [%r3+128];
	ld.shared.u32 	%r238, [%r5+40];
	ld.shared.u32 	%r239, [%r6+2688];
	add.s32 	%r240, %r239, %r238;
	min.s32 	%r241, %r237, %r240;
	st.shared.u32 	[%r3+128], %r241;
	ld.shared.u32 	%r242, [%r3+8320];
	ld.shared.u32 	%r243, [%r5+8232];
	ld.shared.u32 	%r244, [%r6+2688];
	add.s32 	%r245, %r244, %r243;
	min.s32 	%r246, %r242, %r245;
	st.shared.u32 	[%r3+8320], %r246;
	bar.sync 	0;
	ld.shared.u32 	%r247, [%r3];
	ld.shared.u32 	%r248, [%r5+44];
	ld.shared.u32 	%r249, [%r6+2816];
	add.s32 	%r250, %r249, %r248;
	min.s32 	%r251, %r247, %r250;
	st.shared.u32 	[%r3], %r251;
	ld.shared.u32 	%r252, [%r3+8192];
	ld.shared.u32 	%r253, [%r5+8236];
	ld.shared.u32 	%r254, [%r6+2816];
	add.s32 	%r255, %r254, %r253;
	min.s32 	%r256, %r252, %r255;
	st.shared.u32 	[%r3+8192], %r256;
	ld.shared.u32 	%r257, [%r3+128];
	ld.shared.u32 	%r258, [%r5+44];
	ld.shared.u32 	%r259, [%r6+2944];
	add.s32 	%r260, %r259, %r258;
	min.s32 	%r261, %r257, %r260;
	st.shared.u32 	[%r3+128], %r261;
	ld.shared.u32 	%r262, [%r3+8320];
	ld.shared.u32 	%r263, [%r5+8236];
	ld.shared.u32 	%r264, [%r6+2944];
	add.s32 	%r265, %r264, %r263;
	min.s32 	%r266, %r262, %r265;
	st.shared.u32 	[%r3+8320], %r266;
	bar.sync 	0;
	ld.shared.u32 	%r267, [%r3];
	ld.shared.u32 	%r268, [%r5+48];
	ld.shared.u32 	%r269, [%r6+3072];
	add.s32 	%r270, %r269, %r268;
	min.s32 	%r271, %r267, %r270;
	st.shared.u32 	[%r3], %r271;
	ld.shared.u32 	%r272, [%r3+8192];
	ld.shared.u32 	%r273, [%r5+8240];
	ld.shared.u32 	%r274, [%r6+3072];
	add.s32 	%r275, %r274, %r273;
	min.s32 	%r276, %r272, %r275;
	st.shared.u32 	[%r3+8192], %r276;
	ld.shared.u32 	%r277, [%r3+128];
	ld.shared.u32 	%r278, [%r5+48];
	ld.shared.u32 	%r279, [%r6+3200];
	add.s32 	%r280, %r279, %r278;
	min.s32 	%r281, %r277, %r280;
	st.shared.u32 	[%r3+128], %r281;
	ld.shared.u32 	%r282, [%r3+8320];
	ld.shared.u32 	%r283, [%r5+8240];
	ld.shared.u32 	%r284, [%r6+3200];
	add.s32 	%r285, %r284, %r283;
	min.s32 	%r286, %r282, %r285;
	st.shared.u32 	[%r3+8320], %r286;
	bar.sync 	0;
	ld.shared.u32 	%r287, [%r3];
	ld.shared.u32 	%r288, [%r5+52];
	ld.shared.u32 	%r289, [%r6+3328];
	add.s32 	%r290, %r289, %r288;
	min.s32 	%r291, %r287, %r290;
	st.shared.u32 	[%r3], %r291;
	ld.shared.u32 	%r292, [%r3+8192];
	ld.shared.u32 	%r293, [%r5+8244];
	ld.shared.u32 	%r294, [%r6+3328];
	add.s32 	%r295, %r294, %r293;
	min.s32 	%r296, %r292, %r295;
	st.shared.u32 	[%r3+8192], %r296;
	ld.shared.u32 	%r297, [%r3+128];
	ld.shared.u32 	%r298, [%r5+52];
	ld.shared.u32 	%r299, [%r6+3456];
	add.s32 	%r300, %r299, %r298;
	min.s32 	%r301, %r297, %r300;
	st.shared.u32 	[%r3+128], %r301;
	ld.shared.u32 	%r302, [%r3+8320];
	ld.shared.u32 	%r303, [%r5+8244];
	ld.shared.u32 	%r304, [%r6+3456];
	add.s32 	%r305, %r304, %r303;
	min.s32 	%r306, %r302, %r305;
	st.shared.u32 	[%r3+8320], %r306;
	bar.sync 	0;
	ld.shared.u32 	%r307, [%r3];
	ld.shared.u32 	%r308, [%r5+56];
	ld.shared.u32 	%r309, [%r6+3584];
	add.s32 	%r310, %r309, %r308;
	min.s32 	%r311, %r307, %r310;
	st.shared.u32 	[%r3], %r311;
	ld.shared.u32 	%r312, [%r3+8192];
	ld.shared.u32 	%r313, [%r5+8248];
	ld.shared.u32 	%r314, [%r6+3584];
	add.s32 	%r315, %r314, %r313;
	min.s32 	%r316, %r312, %r315;
	st.shared.u32 	[%r3+8192], %r316;
	ld.shared.u32 	%r317, [%r3+128];
	ld.shared.u32 	%r318, [%r5+56];
	ld.shared.u32 	%r319, [%r6+3712];
	add.s32 	%r320, %r319, %r318;
	min.s32 	%r321, %r317, %r320;
	st.shared.u32 	[%r3+128], %r321;
	ld.shared.u32 	%r322, [%r3+8320];
	ld.shared.u32 	%r323, [%r5+8248];
	ld.shared.u32 	%r324, [%r6+3712];
	add.s32 	%r325, %r324, %r323;
	min.s32 	%r326, %r322, %r325;
	st.shared.u32 	[%r3+8320], %r326;
	bar.sync 	0;
	ld.shared.u32 	%r327, [%r3];
	ld.shared.u32 	%r328, [%r5+60];
	ld.shared.u32 	%r329, [%r6+3840];
	add.s32 	%r330, %r329, %r328;
	min.s32 	%r331, %r327, %r330;
	st.shared.u32 	[%r3], %r331;
	ld.shared.u32 	%r332, [%r3+8192];
	ld.shared.u32 	%r333, [%r5+8252];
	ld.shared.u32 	%r334, [%r6+3840];
	add.s32 	%r335, %r334, %r333;
	min.s32 	%r336, %r332, %r335;
	st.shared.u32 	[%r3+8192], %r336;
	ld.shared.u32 	%r337, [%r3+128];
	ld.shared.u32 	%r338, [%r5+60];
	ld.shared.u32 	%r339, [%r6+3968];
	add.s32 	%r340, %r339, %r338;
	min.s32 	%r341, %r337, %r340;
	st.shared.u32 	[%r3+128], %r341;
	ld.shared.u32 	%r342, [%r3+8320];
	ld.shared.u32 	%r343, [%r5+8252];
	ld.shared.u32 	%r344, [%r6+3968];
	add.s32 	%r345, %r344, %r343;
	min.s32 	%r346, %r342, %r345;
	st.shared.u32 	[%r3+8320], %r346;
	bar.sync 	0;
	setp.eq.s32 	%p1, %r991, 48;
	@%p1 bra 	$L__BB0_3;
	ld.shared.u32 	%r347, [%r3];
	ld.shared.u32 	%r348, [%r5+64];
	ld.shared.u32 	%r349, [%r6+4096];
	add.s32 	%r350, %r349, %r348;
	min.s32 	%r351, %r347, %r350;
	st.shared.u32 	[%r3], %r351;
	ld.shared.u32 	%r352, [%r3+8192];
	ld.shared.u32 	%r353, [%r5+8256];
	ld.shared.u32 	%r354, [%r6+4096];
	add.s32 	%r355, %r354, %r353;
	min.s32 	%r356, %r352, %r355;
	st.shared.u32 	[%r3+8192], %r356;
	ld.shared.u32 	%r357, [%r3+128];
	ld.shared.u32 	%r358, [%r5+64];
	ld.shared.u32 	%r359, [%r6+4224];
	add.s32 	%r360, %r359, %r358;
	min.s32 	%r361, %r357, %r360;
	st.shared.u32 	[%r3+128], %r361;
	ld.shared.u32 	%r362, [%r3+8320];
	ld.shared.u32 	%r363, [%r5+8256];
	ld.shared.u32 	%r364, [%r6+4224];
	add.s32 	%r365, %r364, %r363;
	min.s32 	%r366, %r362, %r365;
	st.shared.u32 	[%r3+8320], %r366;
	bar.sync 	0;
	ld.shared.u32 	%r367, [%r3];
	ld.shared.u32 	%r368, [%r5+68];
	ld.shared.u32 	%r369, [%r6+4352];
	add.s32 	%r370, %r369, %r368;
	min.s32 	%r371, %r367, %r370;
	st.shared.u32 	[%r3], %r371;
	ld.shared.u32 	%r372, [%r3+8192];
	ld.shared.u32 	%r373, [%r5+8260];
	ld.shared.u32 	%r374, [%r6+4352];
	add.s32 	%r375, %r374, %r373;
	min.s32 	%r376, %r372, %r375;
	st.shared.u32 	[%r3+8192], %r376;
	ld.shared.u32 	%r377, [%r3+128];
	ld.shared.u32 	%r378, [%r5+68];
	ld.shared.u32 	%r379, [%r6+4480];
	add.s32 	%r380, %r379, %r378;
	min.s32 	%r381, %r377, %r380;
	st.shared.u32 	[%r3+128], %r381;
	ld.shared.u32 	%r382, [%r3+8320];
	ld.shared.u32 	%r383, [%r5+8260];
	ld.shared.u32 	%r384, [%r6+4480];
	add.s32 	%r385, %r384, %r383;
	min.s32 	%r386, %r382, %r385;
	st.shared.u32 	[%r3+8320], %r386;
	bar.sync 	0;
	ld.shared.u32 	%r387, [%r3];
	ld.shared.u32 	%r388, [%r5+72];
	ld.shared.u32 	%r389, [%r6+4608];
	add.s32 	%r390, %r389, %r388;
	min.s32 	%r391, %r387, %r390;
	st.shared.u32 	[%r3], %r391;
	ld.shared.u32 	%r392, [%r3+8192];
	ld.shared.u32 	%r393, [%r5+8264];
	ld.shared.u32 	%r394, [%r6+4608];
	add.s32 	%r395, %r394, %r393;
	min.s32 	%r396, %r392, %r395;
	st.shared.u32 	[%r3+8192], %r396;
	ld.shared.u32 	%r397, [%r3+128];
	ld.shared.u32 	%r398, [%r5+72];
	ld.shared.u32 	%r399, [%r6+4736];
	add.s32 	%r400, %r399, %r398;
	min.s32 	%r401, %r397, %r400;
	st.shared.u32 	[%r3+128], %r401;
	ld.shared.u32 	%r402, [%r3+8320];
	ld.shared.u32 	%r403, [%r5+8264];
	ld.shared.u32 	%r404, [%r6+4736];
	add.s32 	%r405, %r404, %r403;
	min.s32 	%r406, %r402, %r405;
	st.shared.u32 	[%r3+8320], %r406;
	bar.sync 	0;
	ld.shared.u32 	%r407, [%r3];
	ld.shared.u32 	%r408, [%r5+76];
	ld.shared.u32 	%r409, [%r6+4864];
	add.s32 	%r410, %r409, %r408;
	min.s32 	%r411, %r407, %r410;
	st.shared.u32 	[%r3], %r411;
	ld.shared.u32 	%r412, [%r3+8192];
	ld.shared.u32 	%r413, [%r5+8268];
	ld.shared.u32 	%r414, [%r6+4864];
	add.s32 	%r415, %r414, %r413;
	min.s32 	%r416, %r412, %r415;
	st.shared.u32 	[%r3+8192], %r416;
	ld.shared.u32 	%r417, [%r3+128];
	ld.shared.u32 	%r418, [%r5+76];
	ld.shared.u32 	%r419, [%r6+4992];
	add.s32 	%r420, %r419, %r418;
	min.s32 	%r421, %r417, %r420;
	st.shared.u32 	[%r3+128], %r421;
	ld.shared.u32 	%r422, [%r3+8320];
	ld.shared.u32 	%r423, [%r5+8268];
	ld.shared.u32 	%r424, [%r6+4992];
	add.s32 	%r425, %r424, %r423;
	min.s32 	%r426, %r422, %r425;
	st.shared.u32 	[%r3+8320], %r426;
	bar.sync 	0;
	ld.shared.u32 	%r427, [%r3];
	ld.shared.u32 	%r428, [%r5+80];
	ld.shared.u32 	%r429, [%r6+5120];
	add.s32 	%r430, %r429, %r428;
	min.s32 	%r431, %r427, %r430;
	st.shared.u32 	[%r3], %r431;
	ld.shared.u32 	%r432, [%r3+8192];
	ld.shared.u32 	%r433, [%r5+8272];
	ld.shared.u32 	%r434, [%r6+5120];
	add.s32 	%r435, %r434, %r433;
	min.s32 	%r436, %r432, %r435;
	st.shared.u32 	[%r3+8192], %r436;
	ld.shared.u32 	%r437, [%r3+128];
	ld.shared.u32 	%r438, [%r5+80];
	ld.shared.u32 	%r439, [%r6+5248];
	add.s32 	%r440, %r439, %r438;
	min.s32 	%r441, %r437, %r440;
	st.shared.u32 	[%r3+128], %r441;
	ld.shared.u32 	%r442, [%r3+8320];
	ld.shared.u32 	%r443, [%r5+8272];
	ld.shared.u32 	%r444, [%r6+5248];
	add.s32 	%r445, %r444, %r443;
	min.s32 	%r446, %r442, %r445;
	st.shared.u32 	[%r3+8320], %r446;
	bar.sync 	0;
	ld.shared.u32 	%r447, [%r3];
	ld.shared.u32 	%r448, [%r5+84];
	ld.shared.u32 	%r449, [%r6+5376];
	add.s32 	%r450, %r449, %r448;
	min.s32 	%r451, %r447, %r450;
	st.shared.u32 	[%r3], %r451;
	ld.shared.u32 	%r452, [%r3+8192];
	ld.shared.u32 	%r453, [%r5+8276];
	ld.shared.u32 	%r454, [%r6+5376];
	add.s32 	%r455, %r454, %r453;
	min.s32 	%r456, %r452, %r455;
	st.shared.u32 	[%r3+8192], %r456;
	ld.shared.u32 	%r457, [%r3+128];
	ld.shared.u32 	%r458, [%r5+84];
	ld.shared.u32 	%r459, [%r6+5504];
	add.s32 	%r460, %r459, %r458;
	min.s32 	%r461, %r457, %r460;
	st.shared.u32 	[%r3+128], %r461;
	ld.shared.u32 	%r462, [%r3+8320];
	ld.shared.u32 	%r463, [%r5+8276];
	ld.shared.u32 	%r464, [%r6+5504];
	add.s32 	%r465, %r464, %r463;
	min.s32 	%r466, %r462, %r465;
	st.shared.u32 	[%r3+8320], %r466;
	bar.sync 	0;
	ld.shared.u32 	%r467, [%r3];
	ld.shared.u32 	%r468, [%r5+88];
	ld.shared.u32 	%r469, [%r6+5632];
	add.s32 	%r470, %r469, %r468;
	min.s32 	%r471, %r467, %r470;
	st.shared.u32 	[%r3], %r471;
	ld.shared.u32 	%r472, [%r3+8192];
	ld.shared.u32 	%r473, [%r5+8280];
	ld.shared.u32 	%r474, [%r6+5632];
	add.s32 	%r475, %r474, %r473;
	min.s32 	%r476, %r472, %r475;
	st.shared.u32 	[%r3+8192], %r476;
	ld.shared.u32 	%r477, [%r3+128];
	ld.shared.u32 	%r478, [%r5+88];
	ld.shared.u32 	%r479, [%r6+5760];
	add.s32 	%r480, %r479, %r478;
	min.s32 	%r481, %r477, %r480;
	st.shared.u32 	[%r3+128], %r481;
	ld.shared.u32 	%r482, [%r3+8320];
	ld.shared.u32 	%r483, [%r5+8280];
	ld.shared.u32 	%r484, [%r6+5760];
	add.s32 	%r485, %r484, %r483;
	min.s32 	%r486, %r482, %r485;
	st.shared.u32 	[%r3+8320], %r486;
	bar.sync 	0;
	ld.shared.u32 	%r487, [%r3];
	ld.shared.u32 	%r488, [%r5+92];
	ld.shared.u32 	%r489, [%r6+5888];
	add.s32 	%r490, %r489, %r488;
	min.s32 	%r491, %r487, %r490;
	st.shared.u32 	[%r3], %r491;
	ld.shared.u32 	%r492, [%r3+8192];
	ld.shared.u32 	%r493, [%r5+8284];
	ld.shared.u32 	%r494, [%r6+5888];
	add.s32 	%r495, %r494, %r493;
	min.s32 	%r496, %r492, %r495;
	st.shared.u32 	[%r3+8192], %r496;
	ld.shared.u32 	%r497, [%r3+128];
	ld.shared.u32 	%r498, [%r5+92];
	ld.shared.u32 	%r499, [%r6+6016];
	add.s32 	%r500, %r499, %r498;
	min.s32 	%r501, %r497, %r500;
	st.shared.u32 	[%r3+128], %r501;
	ld.shared.u32 	%r502, [%r3+8320];
	ld.shared.u32 	%r503, [%r5+8284];
	ld.shared.u32 	%r504, [%r6+6016];
	add.s32 	%r505, %r504, %r503;
	min.s32 	%r506, %r502, %r505;
	st.shared.u32 	[%r3+8320], %r506;
	bar.sync 	0;
	ld.shared.u32 	%r507, [%r3];
	ld.shared.u32 	%r508, [%r5+96];
	ld.shared.u32 	%r509, [%r6+6144];
	add.s32 	%r510, %r509, %r508;
	min.s32 	%r511, %r507, %r510;
	st.shared.u32 	[%r3], %r511;
	ld.shared.u32 	%r512, [%r3+8192];
	ld.shared.u32 	%r513, [%r5+8288];
	ld.shared.u32 	%r514, [%r6+6144];
	add.s32 	%r515, %r514, %r513;
	min.s32 	%r516, %r512, %r515;
	st.shared.u32 	[%r3+8192], %r516;
	ld.shared.u32 	%r517, [%r3+128];
	ld.shared.u32 	%r518, [%r5+96];
	ld.shared.u32 	%r519, [%r6+6272];
	add.s32 	%r520, %r519, %r518;
	min.s32 	%r521, %r517, %r520;
	st.shared.u32 	[%r3+128], %r521;
	ld.shared.u32 	%r522, [%r3+8320];
	ld.shared.u32 	%r523, [%r5+8288];
	ld.shared.u32 	%r524, [%r6+6272];
	add.s32 	%r525, %r524, %r523;
	min.s32 	%r526, %r522, %r525;
	st.shared.u32 	[%r3+8320], %r526;
	bar.sync 	0;
	ld.shared.u32 	%r527, [%r3];
	ld.shared.u32 	%r528, [%r5+100];
	ld.shared.u32 	%r529, [%r6+6400];
	add.s32 	%r530, %r529, %r528;
	min.s32 	%r531, %r527, %r530;
	st.shared.u32 	[%r3], %r531;
	ld.shared.u32 	%r532, [%r3+8192];
	ld.shared.u32 	%r533, [%r5+8292];
	ld.shared.u32 	%r534, [%r6+6400];
	add.s32 	%r535, %r534, %r533;
	min.s32 	%r536, %r532, %r535;
	st.shared.u32 	[%r3+8192], %r536;
	ld.shared.u32 	%r537, [%r3+128];
	ld.shared.u32 	%r538, [%r5+100];
	ld.shared.u32 	%r539, [%r6+6528];
	add.s32 	%r540, %r539, %r538;
	min.s32 	%r541, %r537, %r540;
	st.shared.u32 	[%r3+128], %r541;
	ld.shared.u32 	%r542, [%r3+8320];
	ld.shared.u32 	%r543, [%r5+8292];
	ld.shared.u32 	%r544, [%r6+6528];
	add.s32 	%r545, %r544, %r543;
	min.s32 	%r546, %r542, %r545;
	st.shared.u32 	[%r3+8320], %r546;
	bar.sync 	0;
	ld.shared.u32 	%r547, [%r3];
	ld.shared.u32 	%r548, [%r5+104];
	ld.shared.u32 	%r549, [%r6+6656];
	add.s32 	%r550, %r549, %r548;
	min.s32 	%r551, %r547, %r550;
	st.shared.u32 	[%r3], %r551;
	ld.shared.u32 	%r552, [%r3+8192];
	ld.shared.u32 	%r553, [%r5+8296];
	ld.shared.u32 	%r554, [%r6+6656];
	add.s32 	%r555, %r554, %r553;
	min.s32 	%r556, %r552, %r555;
	st.shared.u32 	[%r3+8192], %r556;
	ld.shared.u32 	%r557, [%r3+128];
	ld.shared.u32 	%r558, [%r5+104];
	ld.shared.u32 	%r559, [%r6+6784];
	add.s32 	%r560, %r559, %r558;
	min.s32 	%r561, %r557, %r560;
	st.shared.u32 	[%r3+128], %r561;
	ld.shared.u32 	%r562, [%r3+8320];
	ld.shared.u32 	%r563, [%r5+8296];
	ld.shared.u32 	%r564, [%r6+6784];
	add.s32 	%r565, %r564, %r563;
	min.s32 	%r566, %r562, %r565;
	st.shared.u32 	[%r3+8320], %r566;
	bar.sync 	0;
	ld.shared.u32 	%r567, [%r3];
	ld.shared.u32 	%r568, [%r5+108];
	ld.shared.u32 	%r569, [%r6+6912];
	add.s32 	%r570, %r569, %r568;
	min.s32 	%r571, %r567, %r570;
	st.shared.u32 	[%r3], %r571;
	ld.shared.u32 	%r572, [%r3+8192];
	ld.shared.u32 	%r573, [%r5+8300];
	ld.shared.u32 	%r574, [%r6+6912];
	add.s32 	%r575, %r574, %r573;
	min.s32 	%r576, %r572, %r575;
	st.shared.u32 	[%r3+8192], %r576;
	ld.shared.u32 	%r577, [%r3+128];
	ld.shared.u32 	%r578, [%r5+108];
	ld.shared.u32 	%r579, [%r6+7040];
	add.s32 	%r580, %r579, %r578;
	min.s32 	%r581, %r577, %r580;
	st.shared.u32 	[%r3+128], %r581;
	ld.shared.u32 	%r582, [%r3+8320];
	ld.shared.u32 	%r583, [%r5+8300];
	ld.shared.u32 	%r584, [%r6+7040];
	add.s32 	%r585, %r584, %r583;
	min.s32 	%r586, %r582, %r585;
	st.shared.u32 	[%r3+8320], %r586;
	bar.sync 	0;
	ld.shared.u32 	%r587, [%r3];
	ld.shared.u32 	%r588, [%r5+112];
	ld.shared.u32 	%r589, [%r6+7168];
	add.s32 	%r590, %r589, %r588;
	min.s32 	%r591, %r587, %r590;
	st.shared.u32 	[%r3], %r591;
	ld.shared.u32 	%r592, [%r3+8192];
	ld.shared.u32 	%r593, [%r5+8304];
	ld.shared.u32 	%r594, [%r6+7168];
	add.s32 	%r595, %r594, %r593;
	min.s32 	%r596, %r592, %r595;
	st.shared.u32 	[%r3+8192], %r596;
	ld.shared.u32 	%r597, [%r3+128];
	ld.shared.u32 	%r598, [%r5+112];
	ld.shared.u32 	%r599, [%r6+7296];
	add.s32 	%r600, %r599, %r598;
	min.s32 	%r601, %r597, %r600;
	st.shared.u32 	[%r3+128], %r601;
	ld.shared.u32 	%r602, [%r3+8320];
	ld.shared.u32 	%r603, [%r5+8304];
	ld.shared.u32 	%r604, [%r6+7296];
	add.s32 	%r605, %r604, %r603;
	min.s32 	%r606, %r602, %r605;
	st.shared.u32 	[%r3+8320], %r606;
	bar.sync 	0;
	ld.shared.u32 	%r607, [%r3];
	ld.shared.u32 	%r608, [%r5+116];
	ld.shared.u32 	%r609, [%r6+7424];
	add.s32 	%r610, %r609, %r608;
	min.s32 	%r611, %r607, %r610;
	st.shared.u32 	[%r3], %r611;
	ld.shared.u32 	%r612, [%r3+8192];
	ld.shared.u32 	%r613, [%r5+8308];
	ld.shared.u32 	%r614, [%r6+7424];
	add.s32 	%r615, %r614, %r613;
	min.s32 	%r616, %r612, %r615;
	st.shared.u32 	[%r3+8192], %r616;
	ld.shared.u32 	%r617, [%r3+128];
	ld.shared.u32 	%r618, [%r5+116];
	ld.shared.u32 	%r619, [%r6+7552];
	add.s32 	%r620, %r619, %r618;
	min.s32 	%r621, %r617, %r620;
	st.shared.u32 	[%r3+128], %r621;
	ld.shared.u32 	%r622, [%r3+8320];
	ld.shared.u32 	%r623, [%r5+8308];
	ld.shared.u32 	%r624, [%r6+7552];
	add.s32 	%r625, %r624, %r623;
	min.s32 	%r626, %r622, %r625;
	st.shared.u32 	[%r3+8320], %r626;
	bar.sync 	0;
	ld.shared.u32 	%r627, [%r3];
	ld.shared.u32 	%r628, [%r5+120];
	ld.shared.u32 	%r629, [%r6+7680];
	add.s32 	%r630, %r629, %r628;
	min.s32 	%r631, %r627, %r630;
	st.shared.u32 	[%r3], %r631;
	ld.shared.u32 	%r632, [%r3+8192];
	ld.shared.u32 	%r633, [%r5+8312];
	ld.shared.u32 	%r634, [%r6+7680];
	add.s32 	%r635, %r634, %r633;
	min.s32 	%r636, %r632, %r635;
	st.shared.u32 	[%r3+8192], %r636;
	ld.shared.u32 	%r637, [%r3+128];
	ld.shared.u32 	%r638, [%r5+120];
	ld.shared.u32 	%r639, [%r6+7808];
	add.s32 	%r640, %r639, %r638;
	min.s32 	%r641, %r637, %r640;
	st.shared.u32 	[%r3+128], %r641;
	ld.shared.u32 	%r642, [%r3+8320];
	ld.shared.u32 	%r643, [%r5+8312];
	ld.shared.u32 	%r644, [%r6+7808];
	add.s32 	%r645, %r644, %r643;
	min.s32 	%r646, %r642, %r645;
	st.shared.u32 	[%r3+8320], %r646;
	bar.sync 	0;
	ld.shared.u32 	%r647, [%r3];
	ld.shared.u32 	%r648, [%r5+124];
	ld.shared.u32 	%r649, [%r6+7936];
	add.s32 	%r650, %r649, %r648;
	min.s32 	%r651, %r647, %r650;
	st.shared.u32 	[%r3], %r651;
	ld.shared.u32 	%r652, [%r3+8192];
	ld.shared.u32 	%r653, [%r5+8316];
	ld.shared.u32 	%r654, [%r6+7936];
	add.s32 	%r655, %r654, %r653;
	min.s32 	%r656, %r652, %r655;
	st.shared.u32 	[%r3+8192], %r656;
	ld.shared.u32 	%r657, [%r3+128];
	ld.shared.u32 	%r658, [%r5+124];
	ld.shared.u32 	%r659, [%r6+8064];
	add.s32 	%r660, %r659, %r658;
	min.s32 	%r661, %r657, %r660;
	st.shared.u32 	[%r3+128], %r661;
	ld.shared.u32 	%r662, [%r3+8320];
	ld.shared.u32 	%r663, [%r5+8316];
	ld.shared.u32 	%r664, [%r6+8064];
	add.s32 	%r665, %r664, %r663;
	min.s32 	%r666, %r662, %r665;
	st.shared.u32 	[%r3+8320], %r666;
	bar.sync 	0;
	ld.shared.u32 	%r667, [%r3];
	ld.shared.u32 	%r668, [%r5+128];
	ld.shared.u32 	%r669, [%r6+8192];
	add.s32 	%r670, %r669, %r668;
	min.s32 	%r671, %r667, %r670;
	st.shared.u32 	[%r3], %r671;
	ld.shared.u32 	%r672, [%r3+8192];
	ld.shared.u32 	%r673, [%r5+8320];
	ld.shared.u32 	%r674, [%r6+8192];
	add.s32 	%r675, %r674, %r673;
	min.s32 	%r676, %r672, %r675;
	st.shared.u32 	[%r3+8192], %r676;
	ld.shared.u32 	%r677, [%r3+128];
	ld.shared.u32 	%r678, [%r5+128];
	ld.shared.u32 	%r679, [%r6+8320];
	add.s32 	%r680, %r679, %r678;
	min.s32 	%r681, %r677, %r680;
	st.shared.u32 	[%r3+128], %r681;
	ld.shared.u32 	%r682, [%r3+8320];
	ld.shared.u32 	%r683, [%r5+8320];
	ld.shared.u32 	%r684, [%r6+8320];
	add.s32 	%r685, %r684, %r683;
	min.s32 	%r686, %r682, %r685;
	st.shared.u32 	[%r3+8320], %r686;
	bar.sync 	0;
	ld.shared.u32 	%r687, [%r3];
	ld.shared.u32 	%r688, [%r5+132];
	ld.shared.u32 	%r689, [%r6+8448];
	add.s32 	%r690, %r689, %r688;
	min.s32 	%r691, %r687, %r690;
	st.shared.u32 	[%r3], %r691;
	ld.shared.u32 	%r692, [%r3+8192];
	ld.shared.u32 	%r693, [%r5+8324];
	ld.shared.u32 	%r694, [%r6+8448];
	add.s32 	%r695, %r694, %r693;
	min.s32 	%r696, %r692, %r695;
	st.shared.u32 	[%r3+8192], %r696;
	ld.shared.u32 	%r697, [%r3+128];
	ld.shared.u32 	%r698, [%r5+132];
	ld.shared.u32 	%r699, [%r6+8576];
	add.s32 	%r700, %r699, %r698;
	min.s32 	%r701, %r697, %r700;
	st.shared.u32 	[%r3+128], %r701;
	ld.shared.u32 	%r702, [%r3+8320];
	ld.shared.u32 	%r703, [%r5+8324];
	ld.shared.u32 	%r704, [%r6+8576];
	add.s32 	%r705, %r704, %r703;
	min.s32 	%r706, %r702, %r705;
	st.shared.u32 	[%r3+8320], %r706;
	bar.sync 	0;
	ld.shared.u32 	%r707, [%r3];
	ld.shared.u32 	%r708, [%r5+136];
	ld.shared.u32 	%r709, [%r6+8704];
	add.s32 	%r710, %r709, %r708;
	min.s32 	%r711, %r707, %r710;
	st.shared.u32 	[%r3], %r711;
	ld.shared.u32 	%r712, [%r3+8192];
	ld.shared.u32 	%r713, [%r5+8328];
	ld.shared.u32 	%r714, [%r6+8704];
	add.s32 	%r715, %r714, %r713;
	min.s32 	%r716, %r712, %r715;
	st.shared.u32 	[%r3+8192], %r716;
	ld.shared.u32 	%r717, [%r3+128];
	ld.shared.u32 	%r718, [%r5+136];
	ld.shared.u32 	%r719, [%r6+8832];
	add.s32 	%r720, %r719, %r718;
	min.s32 	%r721, %r717, %r720;
	st.shared.u32 	[%r3+128], %r721;
	ld.shared.u32 	%r722, [%r3+8320];
	ld.shared.u32 	%r723, [%r5+8328];
	ld.shared.u32 	%r724, [%r6+8832];
	add.s32 	%r725, %r724, %r723;
	min.s32 	%r726, %r722, %r725;
	st.shared.u32 	[%r3+8320], %r726;
	bar.sync 	0;
	ld.shared.u32 	%r727, [%r3];
	ld.shared.u32 	%r728, [%r5+140];
	ld.shared.u32 	%r729, [%r6+8960];
	add.s32 	%r730, %r729, %r728;
	min.s32 	%r731, %r727, %r730;
	st.shared.u32 	[%r3], %r731;
	ld.shared.u32 	%r732, [%r3+8192];
	ld.shared.u32 	%r733, [%r5+8332];
	ld.shared.u32 	%r734, [%r6+8960];
	add.s32 	%r735, %r734, %r733;
	min.s32 	%r736, %r732, %r735;
	st.shared.u32 	[%r3+8192], %r736;
	ld.shared.u32 	%r737, [%r3+128];
	ld.shared.u32 	%r738, [%r5+140];
	ld.shared.u32 	%r739, [%r6+9088];
	add.s32 	%r740, %r739, %r738;
	min.s32 	%r741, %r737, %r740;
	st.shared.u32 	[%r3+128], %r741;
	ld.shared.u32 	%r742, [%r3+8320];
	ld.shared.u32 	%r743, [%r5+8332];
	ld.shared.u32 	%r744, [%r6+9088];
	add.s32 	%r745, %r744, %r743;
	min.s32 	%r746, %r742, %r745;
	st.shared.u32 	[%r3+8320], %r746;
	bar.sync 	0;
	ld.shared.u32 	%r747, [%r3];
	ld.shared.u32 	%r748, [%r5+144];
	ld.shared.u32 	%r749, [%r6+9216];
	add.s32 	%r750, %r749, %r748;
	min.s32 	%r751, %r747, %r750;
	st.shared.u32 	[%r3], %r751;
	ld.shared.u32 	%r752, [%r3+8192];
	ld.shared.u32 	%r753, [%r5+8336];
	ld.shared.u32 	%r754, [%r6+9216];
	add.s32 	%r755, %r754, %r753;
	min.s32 	%r756, %r752, %r755;
	st.shared.u32 	[%r3+8192], %r756;
	ld.shared.u32 	%r757, [%r3+128];
	ld.shared.u32 	%r758, [%r5+144];
	ld.shared.u32 	%r759, [%r6+9344];
	add.s32 	%r760, %r759, %r758;
	min.s32 	%r761, %r757, %r760;
	st.shared.u32 	[%r3+128], %r761;
	ld.shared.u32 	%r762, [%r3+8320];
	ld.shared.u32 	%r763, [%r5+8336];
	ld.shared.u32 	%r764, [%r6+9344];
	add.s32 	%r765, %r764, %r763;
	min.s32 	%r766, %r762, %r765;
	st.shared.u32 	[%r3+8320], %r766;
	bar.sync 	0;
	ld.shared.u32 	%r767, [%r3];
	ld.shared.u32 	%r768, [%r5+148];
	ld.shared.u32 	%r769, [%r6+9472];
	add.s32 	%r770, %r769, %r768;
	min.s32 	%r771, %r767, %r770;
	st.shared.u32 	[%r3], %r771;
	ld.shared.u32 	%r772, [%r3+8192];
	ld.shared.u32 	%r773, [%r5+8340];
	ld.shared.u32 	%r774, [%r6+9472];
	add.s32 	%r775, %r774, %r773;
	min.s32 	%r776, %r772, %r775;
	st.shared.u32 	[%r3+8192], %r776;
	ld.shared.u32 	%r777, [%r3+128];
	ld.shared.u32 	%r778, [%r5+148];
	ld.shared.u32 	%r779, [%r6+9600];
	add.s32 	%r780, %r779, %r778;
	min.s32 	%r781, %r777, %r780;
	st.shared.u32 	[%r3+128], %r781;
	ld.shared.u32 	%r782, [%r3+8320];
	ld.shared.u32 	%r783, [%r5+8340];
	ld.shared.u32 	%r784, [%r6+9600];
	add.s32 	%r785, %r784, %r783;
	min.s32 	%r786, %r782, %r785;
	st.shared.u32 	[%r3+8320], %r786;
	bar.sync 	0;
	ld.shared.u32 	%r787, [%r3];
	ld.shared.u32 	%r788, [%r5+152];
	ld.shared.u32 	%r789, [%r6+9728];
	add.s32 	%r790, %r789, %r788;
	min.s32 	%r791, %r787, %r790;
	st.shared.u32 	[%r3], %r791;
	ld.shared.u32 	%r792, [%r3+8192];
	ld.shared.u32 	%r793, [%r5+8344];
	ld.shared.u32 	%r794, [%r6+9728];
	add.s32 	%r795, %r794, %r793;
	min.s32 	%r796, %r792, %r795;
	st.shared.u32 	[%r3+8192], %r796;
	ld.shared.u32 	%r797, [%r3+128];
	ld.shared.u32 	%r798, [%r5+152];
	ld.shared.u32 	%r799, [%r6+9856];
	add.s32 	%r800, %r799, %r798;
	min.s32 	%r801, %r797, %r800;
	st.shared.u32 	[%r3+128], %r801;
	ld.shared.u32 	%r802, [%r3+8320];
	ld.shared.u32 	%r803, [%r5+8344];
	ld.shared.u32 	%r804, [%r6+9856];
	add.s32 	%r805, %r804, %r803;
	min.s32 	%r806, %r802, %r805;
	st.shared.u32 	[%r3+8320], %r806;
	bar.sync 	0;
	ld.shared.u32 	%r807, [%r3];
	ld.shared.u32 	%r808, [%r5+156];
	ld.shared.u32 	%r809, [%r6+9984];
	add.s32 	%r810, %r809, %r808;
	min.s32 	%r811, %r807, %r810;
	st.shared.u32 	[%r3], %r811;
	ld.shared.u32 	%r812, [%r3+8192];
	ld.shared.u32 	%r813, [%r5+8348];
	ld.shared.u32 	%r814, [%r6+9984];
	add.s32 	%r815, %r814, %r813;
	min.s32 	%r816, %r812, %r815;
	st.shared.u32 	[%r3+8192], %r816;
	ld.shared.u32 	%r817, [%r3+128];
	ld.shared.u32 	%r818, [%r5+156];
	ld.shared.u32 	%r819, [%r6+10112];
	add.s32 	%r820, %r819, %r818;
	min.s32 	%r821, %r817, %r820;
	st.shared.u32 	[%r3+128], %r821;
	ld.shared.u32 	%r822, [%r3+8320];
	ld.shared.u32 	%r823, [%r5+8348];
	ld.shared.u32 	%r824, [%r6+10112];
	add.s32 	%r825, %r824, %r823;
	min.s32 	%r826, %r822, %r825;
	st.shared.u32 	[%r3+8320], %r826;
	bar.sync 	0;
	ld.shared.u32 	%r827, [%r3];
	ld.shared.u32 	%r828, [%r5+160];
	ld.shared.u32 	%r829, [%r6+10240];
	add.s32 	%r830, %r829, %r828;
	min.s32 	%r831, %r827, %r830;
	st.shared.u32 	[%r3], %r831;
	ld.shared.u32 	%r832, [%r3+8192];
	ld.shared.u32 	%r833, [%r5+8352];
	ld.shared.u32 	%r834, [%r6+10240];
	add.s32 	%r835, %r834, %r833;
	min.s32 	%r836, %r832, %r835;
	st.shared.u32 	[%r3+8192], %r836;
	ld.shared.u32 	%r837, [%r3+128];
	ld.shared.u32 	%r838, [%r5+160];
	ld.shared.u32 	%r839, [%r6+10368];
	add.s32 	%r840, %r839, %r838;
	min.s32 	%r841, %r837, %r840;
	st.shared.u32 	[%r3+128], %r841;
	ld.shared.u32 	%r842, [%r3+8320];
	ld.shared.u32 	%r843, [%r5+8352];
	ld.shared.u32 	%r844, [%r6+10368];
	add.s32 	%r845, %r844, %r843;
	min.s32 	%r846, %r842, %r845;
	st.shared.u32 	[%r3+8320], %r846;
	bar.sync 	0;
	ld.shared.u32 	%r847, [%r3];
	ld.shared.u32 	%r848, [%r5+164];
	ld.shared.u32 	%r849, [%r6+10496];
	add.s32 	%r850, %r849, %r848;
	min.s32 	%r851, %r847, %r850;
	st.shared.u32 	[%r3], %r851;
	ld.shared.u32 	%r852, [%r3+8192];
	ld.shared.u32 	%r853, [%r5+8356];
	ld.shared.u32 	%r854, [%r6+10496];
	add.s32 	%r855, %r854, %r853;
	min.s32 	%r856, %r852, %r855;
	st.shared.u32 	[%r3+8192], %r856;
	ld.shared.u32 	%r857, [%r3+128];
	ld.shared.u32 	%r858, [%r5+164];
	ld.shared.u32 	%r859, [%r6+10624];
	add.s32 	%r860, %r859, %r858;
	min.s32 	%r861, %r857, %r860;
	st.shared.u32 	[%r3+128], %r861;
	ld.shared.u32 	%r862, [%r3+8320];
	ld.shared.u32 	%r863, [%r5+8356];
	ld.shared.u32 	%r864, [%r6+10624];
	add.s32 	%r865, %r864, %r863;
	min.s32 	%r866, %r862, %r865;
	st.shared.u32 	[%r3+8320], %r866;
	bar.sync 	0;
	ld.shared.u32 	%r867, [%r3];
	ld.shared.u32 	%r868, [%r5+168];
	ld.shared.u32 	%r869, [%r6+10752];
	add.s32 	%r870, %r869, %r868;
	min.s32 	%r871, %r867, %r870;
	st.shared.u32 	[%r3], %r871;
	ld.shared.u32 	%r872, [%r3+8192];
	ld.shared.u32 	%r873, [%r5+8360];
	ld.shared.u32 	%r874, [%r6+10752];
	add.s32 	%r875, %r874, %r873;
	min.s32 	%r876, %r872, %r875;
	st.shared.u32 	[%r3+8192], %r876;
	ld.shared.u32 	%r877, [%r3+128];
	ld.shared.u32 	%r878, [%r5+168];
	ld.shared.u32 	%r879, [%r6+10880];
	add.s32 	%r880, %r879, %r878;
	min.s32 	%r881, %r877, %r880;
	st.shared.u32 	[%r3+128], %r881;
	ld.shared.u32 	%r882, [%r3+8320];
	ld.shared.u32 	%r883, [%r5+8360];
	ld.shared.u32 	%r884, [%r6+10880];
	add.s32 	%r885, %r884, %r883;
	min.s32 	%r886, %r882, %r885;
	st.shared.u32 	[%r3+8320], %r886;
	bar.sync 	0;
	ld.shared.u32 	%r887, [%r3];
	ld.shared.u32 	%r888, [%r5+172];
	ld.shared.u32 	%r889, [%r6+11008];
	add.s32 	%r890, %r889, %r888;
	min.s32 	%r891, %r887, %r890;
	st.shared.u32 	[%r3], %r891;
	ld.shared.u32 	%r892, [%r3+8192];
	ld.shared.u32 	%r893, [%r5+8364];
	ld.shared.u32 	%r894, [%r6+11008];
	add.s32 	%r895, %r894, %r893;
	min.s32 	%r896, %r892, %r895;
	st.shared.u32 	[%r3+8192], %r896;
	ld.shared.u32 	%r897, [%r3+128];
	ld.shared.u32 	%r898, [%r5+172];
	ld.shared.u32 	%r899, [%r6+11136];
	add.s32 	%r900, %r899, %r898;
	min.s32 	%r901, %r897, %r900;
	st.shared.u32 	[%r3+128], %r901;
	ld.shared.u32 	%r902, [%r3+8320];
	ld.shared.u32 	%r903, [%r5+8364];
	ld.shared.u32 	%r904, [%r6+11136];
	add.s32 	%r905, %r904, %r903;
	min.s32 	%r906, %r902, %r905;
	st.shared.u32 	[%r3+8320], %r906;
	bar.sync 	0;
	ld.shared.u32 	%r907, [%r3];
	ld.shared.u32 	%r908, [%r5+176];
	ld.shared.u32 	%r909, [%r6+11264];
	add.s32 	%r910, %r909, %r908;
	min.s32 	%r911, %r907, %r910;
	st.shared.u32 	[%r3], %r911;
	ld.shared.u32 	%r912, [%r3+8192];
	ld.shared.u32 	%r913, [%r5+8368];
	ld.shared.u32 	%r914, [%r6+11264];
	add.s32 	%r915, %r914, %r913;
	min.s32 	%r916, %r912, %r915;
	st.shared.u32 	[%r3+8192], %r916;
	ld.shared.u32 	%r917, [%r3+128];
	ld.shared.u32 	%r918, [%r5+176];
	ld.shared.u32 	%r919, [%r6+11392];
	add.s32 	%r920, %r919, %r918;
	min.s32 	%r921, %r917, %r920;
	st.shared.u32 	[%r3+128], %r921;
	ld.shared.u32 	%r922, [%r3+8320];
	ld.shared.u32 	%r923, [%r5+8368];
	ld.shared.u32 	%r924, [%r6+11392];
	add.s32 	%r925, %r924, %r923;
	min.s32 	%r926, %r922, %r925;
	st.shared.u32 	[%r3+8320], %r926;
	bar.sync 	0;
	ld.shared.u32 	%r927, [%r3];
	ld.shared.u32 	%r928, [%r5+180];
	ld.shared.u32 	%r929, [%r6+11520];
	add.s32 	%r930, %r929, %r928;
	min.s32 	%r931, %r927, %r930;
	st.shared.u32 	[%r3], %r931;
	ld.shared.u32 	%r932, [%r3+8192];
	ld.shared.u32 	%r933, [%r5+8372];
	ld.shared.u32 	%r934, [%r6+11520];
	add.s32 	%r935, %r934, %r933;
	min.s32 	%r936, %r932, %r935;
	st.shared.u32 	[%r3+8192], %r936;
	ld.shared.u32 	%r937, [%r3+128];
	ld.shared.u32 	%r938, [%r5+180];
	ld.shared.u32 	%r939, [%r6+11648];
	add.s32 	%r940, %r939, %r938;
	min.s32 	%r941, %r937, %r940;
	st.shared.u32 	[%r3+128], %r941;
	ld.shared.u32 	%r942, [%r3+8320];
	ld.shared.u32 	%r943, [%r5+8372];
	ld.shared.u32 	%r944, [%r6+11648];
	add.s32 	%r945, %r944, %r943;
	min.s32 	%r946, %r942, %r945;
	st.shared.u32 	[%r3+8320], %r946;
	bar.sync 	0;
	ld.shared.u32 	%r947, [%r3];
	ld.shared.u32 	%r948, [%r5+184];
	ld.shared.u32 	%r949, [%r6+11776];
	add.s32 	%r950, %r949, %r948;
	min.s32 	%r951, %r947, %r950;
	st.shared.u32 	[%r3], %r951;
	ld.shared.u32 	%r952, [%r3+8192];
	ld.shared.u32 	%r953, [%r5+8376];
	ld.shared.u32 	%r954, [%r6+11776];
	add.s32 	%r955, %r954, %r953;
	min.s32 	%r956, %r952, %r955;
	st.shared.u32 	[%r3+8192], %r956;
	ld.shared.u32 	%r957, [%r3+128];
	ld.shared.u32 	%r958, [%r5+184];
	ld.shared.u32 	%r959, [%r6+11904];
	add.s32 	%r960, %r959, %r958;
	min.s32 	%r961, %r957, %r960;
	st.shared.u32 	[%r3+128], %r961;
	ld.shared.u32 	%r962, [%r3+8320];
	ld.shared.u32 	%r963, [%r5+8376];
	ld.shared.u32 	%r964, [%r6+11904];
	add.s32 	%r965, %r964, %r963;
	min.s32 	%r966, %r962, %r965;
	st.shared.u32 	[%r3+8320], %r966;
	bar.sync 	0;
	ld.shared.u32 	%r967, [%r3];
	ld.shared.u32 	%r968, [%r5+188];
	ld.shared.u32 	%r969, [%r6+12032];
	add.s32 	%r970, %r969, %r968;
	min.s32 	%r971, %r967, %r970;
	st.shared.u32 	[%r3], %r971;
	ld.shared.u32 	%r972, [%r3+8192];
	ld.shared.u32 	%r973, [%r5+8380];
	ld.shared.u32 	%r974, [%r6+12032];
	add.s32 	%r975, %r974, %r973;
	min.s32 	%r976, %r972, %r975;
	st.shared.u32 	[%r3+8192], %r976;
	ld.shared.u32 	%r977, [%r3+128];
	ld.shared.u32 	%r978, [%r5+188];
	ld.shared.u32 	%r979, [%r6+12160];
	add.s32 	%r980, %r979, %r978;
	min.s32 	%r981, %r977, %r980;
	st.shared.u32 	[%r3+128], %r981;
	ld.shared.u32 	%r982, [%r3+8320];
	ld.shared.u32 	%r983, [%r5+8380];
	ld.shared.u32 	%r984, [%r6+12160];
	add.s32 	%r985, %r984, %r983;
	min.s32 	%r986, %r982, %r985;
	st.shared.u32 	[%r3+8320], %r986;
	bar.sync 	0;
	add.s32 	%r991, %r991, 48;
	bra.uni 	$L__BB0_1;
$L__BB0_3:
	ld.shared.u32 	%r987, [%r3];
	st.global.u32 	[%rd1], %r987;
	ld.shared.u32 	%r988, [%r3+8192];
	st.global.u32 	[%rd2], %r988;
	ld.shared.u32 	%r989, [%r3+128];
	st.global.u32 	[%rd1+128], %r989;
	ld.shared.u32 	%r990, [%r3+8320];
	st.global.u32 	[%rd2+128], %r990;
	ret;

}
	// .globl	_Z6Phase2Piim
.visible .entry _Z6Phase2Piim(
	.param .u64 .ptr .align 1 _Z6Phase2Piim_param_0,
	.param .u32 _Z6Phase2Piim_param_1,
	.param .u64 _Z6Phase2Piim_param_2
)
{
	.reg .pred 	%p<3>;
	.reg .b32 	%r<1448>;
	.reg .b64 	%rd<30>;
	// demoted variable
	.shared .align 4 .b8 _ZZ6Phase2PiimE6pivotD[16384];
	// demoted variable
	.shared .align 4 .b8 _ZZ6Phase2PiimE4ColD[16384];
	// demoted variable
	.shared .align 4 .b8 _ZZ6Phase2PiimE4RowD[16384];
	ld.param.u64 	%rd5, [_Z6Phase2Piim_param_0];
	ld.param.u32 	%r36, [_Z6Phase2Piim_param_1];
	ld.param.u64 	%rd6, [_Z6Phase2Piim_param_2];
	mov.u32 	%r1, %ctaid.x;
	setp.eq.s32 	%p1, %r1, %r36;
	@%p1 bra 	$L__BB1_5;
	cvta.to.global.u64 	%rd7, %rd5;
	mov.u32 	%r38, %tid.x;
	mov.u32 	%r39, %tid.y;
	shl.b32 	%r40, %r36, 6;
	add.s32 	%r41, %r40, %r38;
	add.s32 	%r42, %r40, %r39;
	cvt.s64.s32 	%rd8, %r42;
	mul.lo.s64 	%rd9, %rd6, %rd8;
	cvt.s64.s32 	%rd10, %r41;
	add.s64 	%rd11, %rd9, %rd10;
	shl.b64 	%rd12, %rd11, 2;
	add.s64 	%rd13, %rd7, %rd12;
	ld.global.u32 	%r43, [%rd13];
	shl.b32 	%r44, %r39, 8;
	mov.u32 	%r45, _ZZ6Phase2PiimE6pivotD;
	add.s32 	%r46, %r45, %r44;
	shl.b32 	%r47, %r38, 2;
	add.s32 	%r48, %r46, %r47;
	st.shared.u32 	[%r48], %r43;
	add.s32 	%r49, %r42, 32;
	cvt.s64.s32 	%rd14, %r49;
	mul.lo.s64 	%rd15, %rd6, %rd14;
	add.s64 	%rd16, %rd15, %rd10;
	shl.b64 	%rd17, %rd16, 2;
	add.s64 	%rd18, %rd7, %rd17;
	ld.global.u32 	%r50, [%rd18];
	st.shared.u32 	[%r48+8192], %r50;
	ld.global.u32 	%r51, [%rd13+128];
	st.shared.u32 	[%r48+128], %r51;
	ld.global.u32 	%r52, [%rd18+128];
	st.shared.u32 	[%r48+8320], %r52;
	shl.b32 	%r53, %r1, 6;
	add.s32 	%r54, %r53, %r38;
	cvt.s64.s32 	%rd19, %r54;
	add.s64 	%rd20, %rd9, %rd19;
	shl.b64 	%rd21, %rd20, 2;
	add.s64 	%rd1, %rd7, %rd21;
	ld.global.u32 	%r55, [%rd1];
	mov.u32 	%r56, _ZZ6Phase2PiimE4ColD;
	add.s32 	%r57, %r56, %r44;
	add.s32 	%r58, %r57, %r47;
	st.shared.u32 	[%r58], %r55;
	add.s64 	%rd22, %rd15, %rd19;
	shl.b64 	%rd23, %rd22, 2;
	add.s64 	%rd2, %rd7, %rd23;
	ld.global.u32 	%r59, [%rd2];
	st.shared.u32 	[%r58+8192], %r59;
	ld.global.u32 	%r60, [%rd1+128];
	st.shared.u32 	[%r58+128], %r60;
	ld.global.u32 	%r61, [%rd2+128];
	st.shared.u32 	[%r58+8320], %r61;
	add.s32 	%r62, %r53, %r39;
	cvt.s64.s32 	%rd24, %r62;
	mad.lo.s64 	%rd25, %rd6, %rd24, %rd10;
	shl.b64 	%rd26, %rd25, 2;
	add.s64 	%rd3, %rd7, %rd26;
	ld.global.u32 	%r63, [%rd3];
	mov.u32 	%r64, _ZZ6Phase2PiimE4RowD;
	add.s32 	%r65, %r64, %r44;
	add.s32 	%r66, %r65, %r47;
	st.shared.u32 	[%r66], %r63;
	add.s32 	%r67, %r62, 32;
	cvt.s64.s32 	%rd27, %r67;
	mad.lo.s64 	%rd28, %rd6, %rd27, %rd10;
	shl.b64 	%rd29, %rd28, 2;
	add.s64 	%rd4, %rd7, %rd29;
	ld.global.u32 	%r68, [%rd4];
	st.shared.u32 	[%r66+8192], %r68;
	ld.global.u32 	%r69, [%rd3+128];
	st.shared.u32 	[%r66+128], %r69;
	ld.global.u32 	%r70, [%rd4+128];
	st.shared.u32 	[%r66+8320], %r70;
	bar.sync 	0;
	ld.shared.u32 	%r1446, [%r58];
	ld.shared.u32 	%r1445, [%r58+8192];
	ld.shared.u32 	%r1444, [%r58+128];
	ld.shared.u32 	%r1443, [%r58+8320];
	ld.shared.u32 	%r1442, [%r66];
	ld.shared.u32 	%r1441, [%r66+8192];
	ld.shared.u32 	%r1440, [%r66+128];
	ld.shared.u32 	%r1439, [%r66+8320];
	mov.b32 	%r1447, 0;
$L__BB1_2:
	.pragma "nounroll";
	add.s32 	%r74, %r45, %r44;
	shl.b32 	%r75, %r1447, 2;
	add.s32 	%r76, %r74, %r75;
	ld.shared.u32 	%r77, [%r76];
	shl.b32 	%r78, %r1447, 8;
	mov.u32 	%r79, _ZZ6Phase2PiimE4ColD;
	add.s32 	%r80, %r79, %r78;
	mov.u32 	%r81, %tid.x;
	shl.b32 	%r82, %r81, 2;
	add.s32 	%r83, %r80, %r82;
	ld.shared.u32 	%r84, [%r83];
	add.s32 	%r85, %r84, %r77;
	min.s32 	%r86, %r1446, %r85;
	add.s32 	%r87, %r79, %r44;
	add.s32 	%r88, %r87, %r82;
	st.shared.u32 	[%r88], %r86;
	ld.shared.u32 	%r89, [%r76+8192];
	ld.shared.u32 	%r90, [%r83];
	add.s32 	%r91, %r90, %r89;
	min.s32 	%r92, %r1445, %r91;
	st.shared.u32 	[%r88+8192], %r92;
	ld.shared.u32 	%r93, [%r83+128];
	add.s32 	%r94, %r93, %r77;
	min.s32 	%r95, %r1444, %r94;
	st.shared.u32 	[%r88+128], %r95;
	ld.shared.u32 	%r96, [%r83+128];
	add.s32 	%r97, %r96, %r89;
	min.s32 	%r98, %r1443, %r97;
	st.shared.u32 	[%r88+8320], %r98;
	mov.u32 	%r99, _ZZ6Phase2PiimE4RowD;
	add.s32 	%r100, %r99, %r44;
	add.s32 	%r101, %r100, %r75;
	ld.shared.u32 	%r102, [%r101];
	add.s32 	%r103, %r45, %r78;
	add.s32 	%r104, %r103, %r82;
	ld.shared.u32 	%r105, [%r104];
	add.s32 	%r106, %r105, %r102;
	min.s32 	%r107, %r1442, %r106;
	add.s32 	%r108, %r100, %r82;
	st.shared.u32 	[%r108], %r107;
	ld.shared.u32 	%r109, [%r101+8192];
	add.s32 	%r110, %r105, %r109;
	min.s32 	%r111, %r1441, %r110;
	st.shared.u32 	[%r108+8192], %r111;
	ld.shared.u32 	%r112, [%r101];
	ld.shared.u32 	%r113, [%r104+128];
	add.s32 	%r114, %r113, %r112;
	min.s32 	%r115, %r1440, %r114;
	st.shared.u32 	[%r108+128], %r115;
	ld.shared.u32 	%r116, [%r101+8192];
	add.s32 	%r117, %r116, %r113;
	min.s32 	%r118, %r1439, %r117;
	st.shared.u32 	[%r108+8320], %r118;
	ld.shared.u32 	%r119, [%r76+4];
	ld.shared.u32 	%r120, [%r83+256];
	add.s32 	%r121, %r120, %r119;
	min.s32 	%r122, %r86, %r121;
	st.shared.u32 	[%r88], %r122;
	ld.shared.u32 	%r123, [%r76+8196];
	ld.shared.u32 	%r124, [%r83+256];
	add.s32 	%r125, %r124, %r123;
	min.s32 	%r126, %r92, %r125;
	st.shared.u32 	[%r88+8192], %r126;
	ld.shared.u32 	%r127, [%r83+384];
	add.s32 	%r128, %r127, %r119;
	min.s32 	%r129, %r95, %r128;
	st.shared.u32 	[%r88+128], %r129;
	ld.shared.u32 	%r130, [%r83+384];
	add.s32 	%r131, %r130, %r123;
	min.s32 	%r132, %r98, %r131;
	st.shared.u32 	[%r88+8320], %r132;
	ld.shared.u32 	%r133, [%r101+4];
	ld.shared.u32 	%r134, [%r104+256];
	add.s32 	%r135, %r134, %r133;
	min.s32 	%r136, %r107, %r135;
	st.shared.u32 	[%r108], %r136;
	ld.shared.u32 	%r137, [%r101+8196];
	add.s32 	%r138, %r134, %r137;
	min.s32 	%r139, %r111, %r138;
	st.shared.u32 	[%r108+8192], %r139;
	ld.shared.u32 	%r140, [%r101+4];
	ld.shared.u32 	%r141, [%r104+384];
	add.s32 	%r142, %r141, %r140;
	min.s32 	%r143, %r115, %r142;
	st.shared.u32 	[%r108+128], %r143;
	ld.shared.u32 	%r144, [%r101+8196];
	add.s32 	%r145, %r144, %r141;
	min.s32 	%r146, %r118, %r145;
	st.shared.u32 	[%r108+8320], %r146;
	ld.shared.u32 	%r147, [%r76+8];
	ld.shared.u32 	%r148, [%r83+512];
	add.s32 	%r149, %r148, %r147;
	min.s32 	%r150, %r122, %r149;
	st.shared.u32 	[%r88], %r150;
	ld.shared.u32 	%r151, [%r76+8200];
	ld.shared.u32 	%r152, [%r83+512];
	add.s32 	%r153, %r152, %r151;
	min.s32 	%r154, %r126, %r153;
	st.shared.u32 	[%r88+8192], %r154;
	ld.shared.u32 	%r155, [%r83+640];
	add.s32 	%r156, %r155, %r147;
	min.s32 	%r157, %r129, %r156;
	st.shared.u32 	[%r88+128], %r157;
	ld.shared.u32 	%r158, [%r83+640];
	add.s32 	%r159, %r158, %r151;
	min.s32 	%r160, %r132, %r159;
	st.shared.u32 	[%r88+8320], %r160;
	ld.shared.u32 	%r161, [%r101+8];
	ld.shared.u32 	%r162, [%r104+512];
	add.s32 	%r163, %r162, %r161;
	min.s32 	%r164, %r136, %r163;
	st.shared.u32 	[%r108], %r164;
	ld.shared.u32 	%r165, [%r101+8200];
	add.s32 	%r166, %r162, %r165;
	min.s32 	%r167, %r139, %r166;
	st.shared.u32 	[%r108+8192], %r167;
	ld.shared.u32 	%r168, [%r101+8];
	ld.shared.u32 	%r169, [%r104+640];
	add.s32 	%r170, %r169, %r168;
	min.s32 	%r171, %r143, %r170;
	st.shared.u32 	[%r108+128], %r171;
	ld.shared.u32 	%r172, [%r101+8200];
	add.s32 	%r173, %r172, %r169;
	min.s32 	%r174, %r146, %r173;
	st.shared.u32 	[%r108+8320], %r174;
	ld.shared.u32 	%r175, [%r76+12];
	ld.shared.u32 	%r176, [%r83+768];
	add.s32 	%r177, %r176, %r175;
	min.s32 	%r178, %r150, %r177;
	st.shared.u32 	[%r88], %r178;
	ld.shared.u32 	%r179, [%r76+8204];
	ld.shared.u32 	%r180, [%r83+768];
	add.s32 	%r181, %r180, %r179;
	min.s32 	%r182, %r154, %r181;
	st.shared.u32 	[%r88+8192], %r182;
	ld.shared.u32 	%r183, [%r83+896];
	add.s32 	%r184, %r183, %r175;
	min.s32 	%r185, %r157, %r184;
	st.shared.u32 	[%r88+128], %r185;
	ld.shared.u32 	%r186, [%r83+896];
	add.s32 	%r187, %r186, %r179;
	min.s32 	%r188, %r160, %r187;
	st.shared.u32 	[%r88+8320], %r188;
	ld.shared.u32 	%r189, [%r101+12];
	ld.shared.u32 	%r190, [%r104+768];
	add.s32 	%r191, %r190, %r189;
	min.s32 	%r192, %r164, %r191;
	st.shared.u32 	[%r108], %r192;
	ld.shared.u32 	%r193, [%r101+8204];
	add.s32 	%r194, %r190, %r193;
	min.s32 	%r195, %r167, %r194;
	st.shared.u32 	[%r108+8192], %r195;
	ld.shared.u32 	%r196, [%r101+12];
	ld.shared.u32 	%r197, [%r104+896];
	add.s32 	%r198, %r197, %r196;
	min.s32 	%r199, %r171, %r198;
	st.shared.u32 	[%r108+128], %r199;
	ld.shared.u32 	%r200, [%r101+8204];
	add.s32 	%r201, %r200, %r197;
	min.s32 	%r202, %r174, %r201;
	st.shared.u32 	[%r108+8320], %r202;
	ld.shared.u32 	%r203, [%r76+16];
	ld.shared.u32 	%r204, [%r83+1024];
	add.s32 	%r205, %r204, %r203;
	min.s32 	%r206, %r178, %r205;
	st.shared.u32 	[%r88], %r206;
	ld.shared.u32 	%r207, [%r76+8208];
	ld.shared.u32 	%r208, [%r83+1024];
	add.s32 	%r209, %r208, %r207;
	min.s32 	%r210, %r182, %r209;
	st.shared.u32 	[%r88+8192], %r210;
	ld.shared.u32 	%r211, [%r83+1152];
	add.s32 	%r212, %r211, %r203;
	min.s32 	%r213, %r185, %r212;
	st.shared.u32 	[%r88+128], %r213;
	ld.shared.u32 	%r214, [%r83+1152];
	add.s32 	%r215, %r214, %r207;
	min.s32 	%r216, %r188, %r215;
	st.shared.u32 	[%r88+8320], %r216;
	ld.shared.u32 	%r217, [%r101+16];
	ld.shared.u32 	%r218, [%r104+1024];
	add.s32 	%r219, %r218, %r217;
	min.s32 	%r220, %r192, %r219;
	st.shared.u32 	[%r108], %r220;
	ld.shared.u32 	%r221, [%r101+8208];
	add.s32 	%r222, %r218, %r221;
	min.s32 	%r223, %r195, %r222;
	st.shared.u32 	[%r108+8192], %r223;
	ld.shared.u32 	%r224, [%r101+16];
	ld.shared.u32 	%r225, [%r104+1152];
	add.s32 	%r226, %r225, %r224;
	min.s32 	%r227, %r199, %r226;
	st.shared.u32 	[%r108+128], %r227;
	ld.shared.u32 	%r228, [%r101+8208];
	add.s32 	%r229, %r228, %r225;
	min.s32 	%r230, %r202, %r229;
	st.shared.u32 	[%r108+8320], %r230;
	ld.shared.u32 	%r231, [%r76+20];
	ld.shared.u32 	%r232, [%r83+1280];
	add.s32 	%r233, %r232, %r231;
	min.s32 	%r234, %r206, %r233;
	st.shared.u32 	[%r88], %r234;
	ld.shared.u32 	%r235, [%r76+8212];
	ld.shared.u32 	%r236, [%r83+1280];
	add.s32 	%r237, %r236, %r235;
	min.s32 	%r238, %r210, %r237;
	st.shared.u32 	[%r88+8192], %r238;
	ld.shared.u32 	%r239, [%r83+1408];
	add.s32 	%r240, %r239, %r231;
	min.s32 	%r241, %r213, %r240;
	st.shared.u32 	[%r88+128], %r241;
	ld.shared.u32 	%r242, [%r83+1408];
	add.s32 	%r243, %r242, %r235;
	min.s32 	%r244, %r216, %r243;
	st.shared.u32 	[%r88+8320], %r244;
	ld.shared.u32 	%r245, [%r101+20];
	ld.shared.u32 	%r246, [%r104+1280];
	add.s32 	%r247, %r246, %r245;
	min.s32 	%r248, %r220, %r247;
	st.shared.u32 	[%r108], %r248;
	ld.shared.u32 	%r249, [%r101+8212];
	add.s32 	%r250, %r246, %r249;
	min.s32 	%r251, %r223, %r250;
	st.shared.u32 	[%r108+8192], %r251;
	ld.shared.u32 	%r252, [%r101+20];
	ld.shared.u32 	%r253, [%r104+1408];
	add.s32 	%r254, %r253, %r252;
	min.s32 	%r255, %r227, %r254;
	st.shared.u32 	[%r108+128], %r255;
	ld.shared.u32 	%r256, [%r101+8212];
	add.s32 	%r257, %r256, %r253;
	min.s32 	%r258, %r230, %r257;
	st.shared.u32 	[%r108+8320], %r258;
	ld.shared.u32 	%r259, [%r76+24];
	ld.shared.u32 	%r260, [%r83+1536];
	add.s32 	%r261, %r260, %r259;
	min.s32 	%r262, %r234, %r261;
	st.shared.u32 	[%r88], %r262;
	ld.shared.u32 	%r263, [%r76+8216];
	ld.shared.u32 	%r264, [%r83+1536];
	add.s32 	%r265, %r264, %r263;
	min.s32 	%r266, %r238, %r265;
	st.shared.u32 	[%r88+8192], %r266;
	ld.shared.u32 	%r267, [%r83+1664];
	add.s32 	%r268, %r267, %r259;
	min.s32 	%r269, %r241, %r268;
	st.shared.u32 	[%r88+128], %r269;
	ld.shared.u32 	%r270, [%r83+1664];
	add.s32 	%r271, %r270, %r263;
	min.s32 	%r272, %r244, %r271;
	st.shared.u32 	[%r88+8320], %r272;
	ld.shared.u32 	%r273, [%r101+24];
	ld.shared.u32 	%r274, [%r104+1536];
	add.s32 	%r275, %r274, %r273;
	min.s32 	%r276, %r248, %r275;
	st.shared.u32 	[%r108], %r276;
	ld.shared.u32 	%r277, [%r101+8216];
	add.s32 	%r278, %r274, %r277;
	min.s32 	%r279, %r251, %r278;
	st.shared.u32 	[%r108+8192], %r279;
	ld.shared.u32 	%r280, [%r101+24];
	ld.shared.u32 	%r281, [%r104+1664];
	add.s32 	%r282, %r281, %r280;
	min.s32 	%r283, %r255, %r282;
	st.shared.u32 	[%r108+128], %r283;
	ld.shared.u32 	%r284, [%r101+8216];
	add.s32 	%r285, %r284, %r281;
	min.s32 	%r286, %r258, %r285;
	st.shared.u32 	[%r108+8320], %r286;
	ld.shared.u32 	%r287, [%r76+28];
	ld.shared.u32 	%r288, [%r83+1792];
	add.s32 	%r289, %r288, %r287;
	min.s32 	%r290, %r262, %r289;
	st.shared.u32 	[%r88], %r290;
	ld.shared.u32 	%r291, [%r76+8220];
	ld.shared.u32 	%r292, [%r83+1792];
	add.s32 	%r293, %r292, %r291;
	min.s32 	%r294, %r266, %r293;
	st.shared.u32 	[%r88+8192], %r294;
	ld.shared.u32 	%r295, [%r83+1920];
	add.s32 	%r296, %r295, %r287;
	min.s32 	%r297, %r269, %r296;
	st.shared.u32 	[%r88+128], %r297;
	ld.shared.u32 	%r298, [%r83+1920];
	add.s32 	%r299, %r298, %r291;
	min.s32 	%r300, %r272, %r299;
	st.shared.u32 	[%r88+8320], %r300;
	ld.shared.u32 	%r301, [%r101+28];
	ld.shared.u32 	%r302, [%r104+1792];
	add.s32 	%r303, %r302, %r301;
	min.s32 	%r304, %r276, %r303;
	st.shared.u32 	[%r108], %r304;
	ld.shared.u32 	%r305, [%r101+8220];
	add.s32 	%r306, %r302, %r305;
	min.s32 	%r307, %r279, %r306;
	st.shared.u32 	[%r108+8192], %r307;
	ld.shared.u32 	%r308, [%r101+28];
	ld.shared.u32 	%r309, [%r104+1920];
	add.s32 	%r310, %r309, %r308;
	min.s32 	%r311, %r283, %r310;
	st.shared.u32 	[%r108+128], %r311;
	ld.shared.u32 	%r312, [%r101+8220];
	add.s32 	%r313, %r312, %r309;
	min.s32 	%r314, %r286, %r313;
	st.shared.u32 	[%r108+8320], %r314;
	ld.shared.u32 	%r315, [%r76+32];
	ld.shared.u32 	%r316, [%r83+2048];
	add.s32 	%r317, %r316, %r315;
	min.s32 	%r318, %r290, %r317;
	st.shared.u32 	[%r88], %r318;
	ld.shared.u32 	%r319, [%r76+8224];
	ld.shared.u32 	%r320, [%r83+2048];
	add.s32 	%r321, %r320, %r319;
	min.s32 	%r322, %r294, %r321;
	st.shared.u32 	[%r88+8192], %r322;
	ld.shared.u32 	%r323, [%r83+2176];
	add.s32 	%r324, %r323, %r315;
	min.s32 	%r325, %r297, %r324;
	st.shared.u32 	[%r88+128], %r325;
	ld.shared.u32 	%r326, [%r83+2176];
	add.s32 	%r327, %r326, %r319;
	min.s32 	%r328, %r300, %r327;
	st.shared.u32 	[%r88+8320], %r328;
	ld.shared.u32 	%r329, [%r101+32];
	ld.shared.u32 	%r330, [%r104+2048];
	add.s32 	%r331, %r330, %r329;
	min.s32 	%r332, %r304, %r331;
	st.shared.u32 	[%r108], %r332;
	ld.shared.u32 	%r333, [%r101+8224];
	add.s32 	%r334, %r330, %r333;
	min.s32 	%r335, %r307, %r334;
	st.shared.u32 	[%r108+8192], %r335;
	ld.shared.u32 	%r336, [%r101+32];
	ld.shared.u32 	%r337, [%r104+2176];
	add.s32 	%r338, %r337, %r336;
	min.s32 	%r339, %r311, %r338;
	st.shared.u32 	[%r108+128], %r339;
	ld.shared.u32 	%r340, [%r101+8224];
	add.s32 	%r341, %r340, %r337;
	min.s32 	%r342, %r314, %r341;
	st.shared.u32 	[%r108+8320], %r342;
	ld.shared.u32 	%r343, [%r76+36];
	ld.shared.u32 	%r344, [%r83+2304];
	add.s32 	%r345, %r344, %r343;
	min.s32 	%r346, %r318, %r345;
	st.shared.u32 	[%r88], %r346;
	ld.shared.u32 	%r347, [%r76+8228];
	ld.shared.u32 	%r348, [%r83+2304];
	add.s32 	%r349, %r348, %r347;
	min.s32 	%r350, %r322, %r349;
	st.shared.u32 	[%r88+8192], %r350;
	ld.shared.u32 	%r351, [%r83+2432];
	add.s32 	%r352, %r351, %r343;
	min.s32 	%r353, %r325, %r352;
	st.shared.u32 	[%r88+128], %r353;
	ld.shared.u32 	%r354, [%r83+2432];
	add.s32 	%r355, %r354, %r347;
	min.s32 	%r356, %r328, %r355;
	st.shared.u32 	[%r88+8320], %r356;
	ld.shared.u32 	%r357, [%r101+36];
	ld.shared.u32 	%r358, [%r104+2304];
	add.s32 	%r359, %r358, %r357;
	min.s32 	%r360, %r332, %r359;
	st.shared.u32 	[%r108], %r360;
	ld.shared.u32 	%r361, [%r101+8228];
	add.s32 	%r362, %r358, %r361;
	min.s32 	%r363, %r335, %r362;
	st.shared.u32 	[%r108+8192], %r363;
	ld.shared.u32 	%r364, [%r101+36];
	ld.shared.u32 	%r365, [%r104+2432];
	add.s32 	%r366, %r365, %r364;
	min.s32 	%r367, %r339, %r366;
	st.shared.u32 	[%r108+128], %r367;
	ld.shared.u32 	%r368, [%r101+8228];
	add.s32 	%r369, %r368, %r365;
	min.s32 	%r370, %r342, %r369;
	st.shared.u32 	[%r108+8320], %r370;
	ld.shared.u32 	%r371, [%r76+40];
	ld.shared.u32 	%r372, [%r83+2560];
	add.s32 	%r373, %r372, %r371;
	min.s32 	%r374, %r346, %r373;
	st.shared.u32 	[%r88], %r374;
	ld.shared.u32 	%r375, [%r76+8232];
	ld.shared.u32 	%r376, [%r83+2560];
	add.s32 	%r377, %r376, %r375;
	min.s32 	%r378, %r350, %r377;
	st.shared.u32 	[%r88+8192], %r378;
	ld.shared.u32 	%r379, [%r83+2688];
	add.s32 	%r380, %r379, %r371;
	min.s32 	%r381, %r353, %r380;
	st.shared.u32 	[%r88+128], %r381;
	ld.shared.u32 	%r382, [%r83+2688];
	add.s32 	%r383, %r382, %r375;
	min.s32 	%r384, %r356, %r383;
	st.shared.u32 	[%r88+8320], %r384;
	ld.shared.u32 	%r385, [%r101+40];
	ld.shared.u32 	%r386, [%r104+2560];
	add.s32 	%r387, %r386, %r385;
	min.s32 	%r388, %r360, %r387;
	st.shared.u32 	[%r108], %r388;
	ld.shared.u32 	%r389, [%r101+8232];
	add.s32 	%r390, %r386, %r389;
	min.s32 	%r391, %r363, %r390;
	st.shared.u32 	[%r108+8192], %r391;
	ld.shared.u32 	%r392, [%r101+40];
	ld.shared.u32 	%r393, [%r104+2688];
	add.s32 	%r394, %r393, %r392;
	min.s32 	%r395, %r367, %r394;
	st.shared.u32 	[%r108+128], %r395;
	ld.shared.u32 	%r396, [%r101+8232];
	add.s32 	%r397, %r396, %r393;
	min.s32 	%r398, %r370, %r397;
	st.shared.u32 	[%r108+8320], %r398;
	ld.shared.u32 	%r399, [%r76+44];
	ld.shared.u32 	%r400, [%r83+2816];
	add.s32 	%r401, %r400, %r399;
	min.s32 	%r402, %r374, %r401;
	st.shared.u32 	[%r88], %r402;
	ld.shared.u32 	%r403, [%r76+8236];
	ld.shared.u32 	%r404, [%r83+2816];
	add.s32 	%r405, %r404, %r403;
	min.s32 	%r406, %r378, %r405;
	st.shared.u32 	[%r88+8192], %r406;
	ld.shared.u32 	%r407, [%r83+2944];
	add.s32 	%r408, %r407, %r399;
	min.s32 	%r409, %r381, %r408;
	st.shared.u32 	[%r88+128], %r409;
	ld.shared.u32 	%r410, [%r83+2944];
	add.s32 	%r411, %r410, %r403;
	min.s32 	%r412, %r384, %r411;
	st.shared.u32 	[%r88+8320], %r412;
	ld.shared.u32 	%r413, [%r101+44];
	ld.shared.u32 	%r414, [%r104+2816];
	add.s32 	%r415, %r414, %r413;
	min.s32 	%r416, %r388, %r415;
	st.shared.u32 	[%r108], %r416;
	ld.shared.u32 	%r417, [%r101+8236];
	add.s32 	%r418, %r414, %r417;
	min.s32 	%r419, %r391, %r418;
	st.shared.u32 	[%r108+8192], %r419;
	ld.shared.u32 	%r420, [%r101+44];
	ld.shared.u32 	%r421, [%r104+2944];
	add.s32 	%r422, %r421, %r420;
	min.s32 	%r423, %r395, %r422;
	st.shared.u32 	[%r108+128], %r423;
	ld.shared.u32 	%r424, [%r101+8236];
	add.s32 	%r425, %r424, %r421;
	min.s32 	%r426, %r398, %r425;
	st.shared.u32 	[%r108+8320], %r426;
	ld.shared.u32 	%r427, [%r76+48];
	ld.shared.u32 	%r428, [%r83+3072];
	add.s32 	%r429, %r428, %r427;
	min.s32 	%r430, %r402, %r429;
	st.shared.u32 	[%r88], %r430;
	ld.shared.u32 	%r431, [%r76+8240];
	ld.shared.u32 	%r432, [%r83+3072];
	add.s32 	%r433, %r432, %r431;
	min.s32 	%r434, %r406, %r433;
	st.shared.u32 	[%r88+8192], %r434;
	ld.shared.u32 	%r435, [%r83+3200];
	add.s32 	%r436, %r435, %r427;
	min.s32 	%r437, %r409, %r436;
	st.shared.u32 	[%r88+128], %r437;
	ld.shared.u32 	%r438, [%r83+3200];
	add.s32 	%r439, %r438, %r431;
	min.s32 	%r440, %r412, %r439;
	st.shared.u32 	[%r88+8320], %r440;
	ld.shared.u32 	%r441, [%r101+48];
	ld.shared.u32 	%r442, [%r104+3072];
	add.s32 	%r443, %r442, %r441;
	min.s32 	%r444, %r416, %r443;
	st.shared.u32 	[%r108], %r444;
	ld.shared.u32 	%r445, [%r101+8240];
	add.s32 	%r446, %r442, %r445;
	min.s32 	%r447, %r419, %r446;
	st.shared.u32 	[%r108+8192], %r447;
	ld.shared.u32 	%r448, [%r101+48];
	ld.shared.u32 	%r449, [%r104+3200];
	add.s32 	%r450, %r449, %r448;
	min.s32 	%r451, %r423, %r450;
	st.shared.u32 	[%r108+128], %r451;
	ld.shared.u32 	%r452, [%r101+8240];
	add.s32 	%r453, %r452, %r449;
	min.s32 	%r454, %r426, %r453;
	st.shared.u32 	[%r108+8320], %r454;
	ld.shared.u32 	%r455, [%r76+52];
	ld.shared.u32 	%r456, [%r83+3328];
	add.s32 	%r457, %r456, %r455;
	min.s32 	%r458, %r430, %r457;
	st.shared.u32 	[%r88], %r458;
	ld.shared.u32 	%r459, [%r76+8244];
	ld.shared.u32 	%r460, [%r83+3328];
	add.s32 	%r461, %r460, %r459;
	min.s32 	%r462, %r434, %r461;
	st.shared.u32 	[%r88+8192], %r462;
	ld.shared.u32 	%r463, [%r83+3456];
	add.s32 	%r464, %r463, %r455;
	min.s32 	%r465, %r437, %r464;
	st.shared.u32 	[%r88+128], %r465;
	ld.shared.u32 	%r466, [%r83+3456];
	add.s32 	%r467, %r466, %r459;
	min.s32 	%r468, %r440, %r467;
	st.shared.u32 	[%r88+8320], %r468;
	ld.shared.u32 	%r469, [%r101+52];
	ld.shared.u32 	%r470, [%r104+3328];
	add.s32 	%r471, %r470, %r469;
	min.s32 	%r472, %r444, %r471;
	st.shared.u32 	[%r108], %r472;
	ld.shared.u32 	%r473, [%r101+8244];
	add.s32 	%r474, %r470, %r473;
	min.s32 	%r475, %r447, %r474;
	st.shared.u32 	[%r108+8192], %r475;
	ld.shared.u32 	%r476, [%r101+52];
	ld.shared.u32 	%r477, [%r104+3456];
	add.s32 	%r478, %r477, %r476;
	min.s32 	%r479, %r451, %r478;
	st.shared.u32 	[%r108+128], %r479;
	ld.shared.u32 	%r480, [%r101+8244];
	add.s32 	%r481, %r480, %r477;
	min.s32 	%r482, %r454, %r481;
	st.shared.u32 	[%r108+8320], %r482;
	ld.shared.u32 	%r483, [%r76+56];
	ld.shared.u32 	%r484, [%r83+3584];
	add.s32 	%r485, %r484, %r483;
	min.s32 	%r486, %r458, %r485;
	st.shared.u32 	[%r88], %r486;
	ld.shared.u32 	%r487, [%r76+8248];
	ld.shared.u32 	%r488, [%r83+3584];
	add.s32 	%r489, %r488, %r487;
	min.s32 	%r490, %r462, %r489;
	st.shared.u32 	[%r88+8192], %r490;
	ld.shared.u32 	%r491, [%r83+3712];
	add.s32 	%r492, %r491, %r483;
	min.s32 	%r493, %r465, %r492;
	st.shared.u32 	[%r88+128], %r493;
	ld.shared.u32 	%r494, [%r83+3712];
	add.s32 	%r495, %r494, %r487;
	min.s32 	%r496, %r468, %r495;
	st.shared.u32 	[%r88+8320], %r496;
	ld.shared.u32 	%r497, [%r101+56];
	ld.shared.u32 	%r498, [%r104+3584];
	add.s32 	%r499, %r498, %r497;
	min.s32 	%r500, %r472, %r499;
	st.shared.u32 	[%r108], %r500;
	ld.shared.u32 	%r501, [%r101+8248];
	add.s32 	%r502, %r498, %r501;
	min.s32 	%r503, %r475, %r502;
	st.shared.u32 	[%r108+8192], %r503;
	ld.shared.u32 	%r504, [%r101+56];
	ld.shared.u32 	%r505, [%r104+3712];
	add.s32 	%r506, %r505, %r504;
	min.s32 	%r507, %r479, %r506;
	st.shared.u32 	[%r108+128], %r507;
	ld.shared.u32 	%r508, [%r101+8248];
	add.s32 	%r509, %r508, %r505;
	min.s32 	%r510, %r482, %r509;
	st.shared.u32 	[%r108+8320], %r510;
	ld.shared.u32 	%r511, [%r76+60];
	ld.shared.u32 	%r512, [%r83+3840];
	add.s32 	%r513, %r512, %r511;
	min.s32 	%r19, %r486, %r513;
	st.shared.u32 	[%r88], %r19;
	ld.shared.u32 	%r514, [%r76+8252];
	ld.shared.u32 	%r515, [%r83+3840];
	add.s32 	%r516, %r515, %r514;
	min.s32 	%r20, %r490, %r516;
	st.shared.u32 	[%r88+8192], %r20;
	ld.shared.u32 	%r517, [%r83+3968];
	add.s32 	%r518, %r517, %r511;
	min.s32 	%r21, %r493, %r518;
	st.shared.u32 	[%r88+128], %r21;
	ld.shared.u32 	%r519, [%r83+3968];
	add.s32 	%r520, %r519, %r514;
	min.s32 	%r22, %r496, %r520;
	st.shared.u32 	[%r88+8320], %r22;
	ld.shared.u32 	%r521, [%r101+60];
	ld.shared.u32 	%r522, [%r104+3840];
	add.s32 	%r523, %r522, %r521;
	min.s32 	%r23, %r500, %r523;
	st.shared.u32 	[%r108], %r23;
	ld.shared.u32 	%r524, [%r101+8252];
	add.s32 	%r525, %r522, %r524;
	min.s32 	%r24, %r503, %r525;
	st.shared.u32 	[%r108+8192], %r24;
	ld.shared.u32 	%r526, [%r101+60];
	ld.shared.u32 	%r527, [%r104+3968];
	add.s32 	%r528, %r527, %r526;
	min.s32 	%r25, %r507, %r528;
	st.shared.u32 	[%r108+128], %r25;
	ld.shared.u32 	%r529, [%r101+8252];
	add.s32 	%r530, %r529, %r527;
	min.s32 	%r26, %r510, %r530;
	st.shared.u32 	[%r108+8320], %r26;
	setp.eq.s32 	%p2, %r1447, 48;
	@%p2 bra 	$L__BB1_4;
	mov.u32 	%r533, _ZZ6Phase2PiimE6pivotD;
	add.s32 	%r534, %r533, %r44;
	shl.b32 	%r535, %r1447, 2;
	add.s32 	%r536, %r534, %r535;
	ld.shared.u32 	%r537, [%r536+64];
	shl.b32 	%r538, %r1447, 8;
	mov.u32 	%r539, _ZZ6Phase2PiimE4ColD;
	add.s32 	%r540, %r539, %r538;
	mov.u32 	%r541, %tid.x;
	shl.b32 	%r542, %r541, 2;
	add.s32 	%r543, %r540, %r542;
	ld.shared.u32 	%r544, [%r543+4096];
	add.s32 	%r545, %r544, %r537;
	min.s32 	%r546, %r19, %r545;
	add.s32 	%r547, %r539, %r44;
	add.s32 	%r548, %r547, %r542;
	st.shared.u32 	[%r548], %r546;
	ld.shared.u32 	%r549, [%r536+8256];
	ld.shared.u32 	%r550, [%r543+4096];
	add.s32 	%r551, %r550, %r549;
	min.s32 	%r552, %r20, %r551;
	st.shared.u32 	[%r548+8192], %r552;
	ld.shared.u32 	%r553, [%r543+4224];
	add.s32 	%r554, %r553, %r537;
	min.s32 	%r555, %r21, %r554;
	st.shared.u32 	[%r548+128], %r555;
	ld.shared.u32 	%r556, [%r543+4224];
	add.s32 	%r557, %r556, %r549;
	min.s32 	%r558, %r22, %r557;
	st.shared.u32 	[%r548+8320], %r558;
	mov.u32 	%r559, _ZZ6Phase2PiimE4RowD;
	add.s32 	%r560, %r559, %r44;
	add.s32 	%r561, %r560, %r535;
	ld.shared.u32 	%r562, [%r561+64];
	add.s32 	%r563, %r533, %r538;
	add.s32 	%r564, %r563, %r542;
	ld.shared.u32 	%r565, [%r564+4096];
	add.s32 	%r566, %r565, %r562;
	min.s32 	%r567, %r23, %r566;
	add.s32 	%r568, %r560, %r542;
	st.shared.u32 	[%r568], %r567;
	ld.shared.u32 	%r569, [%r561+8256];
	add.s32 	%r570, %r565, %r569;
	min.s32 	%r571, %r24, %r570;
	st.shared.u32 	[%r568+8192], %r571;
	ld.shared.u32 	%r572, [%r561+64];
	ld.shared.u32 	%r573, [%r564+4224];
	add.s32 	%r574, %r573, %r572;
	min.s32 	%r575, %r25, %r574;
	st.shared.u32 	[%r568+128], %r575;
	ld.shared.u32 	%r576, [%r561+8256];
	add.s32 	%r577, %r576, %r573;
	min.s32 	%r578, %r26, %r577;
	st.shared.u32 	[%r568+8320], %r578;
	ld.shared.u32 	%r579, [%r536+68];
	ld.shared.u32 	%r580, [%r543+4352];
	add.s32 	%r581, %r580, %r579;
	min.s32 	%r582, %r546, %r581;
	st.shared.u32 	[%r548], %r582;
	ld.shared.u32 	%r583, [%r536+8260];
	ld.shared.u32 	%r584, [%r543+4352];
	add.s32 	%r585, %r584, %r583;
	min.s32 	%r586, %r552, %r585;
	st.shared.u32 	[%r548+8192], %r586;
	ld.shared.u32 	%r587, [%r543+4480];
	add.s32 	%r588, %r587, %r579;
	min.s32 	%r589, %r555, %r588;
	st.shared.u32 	[%r548+128], %r589;
	ld.shared.u32 	%r590, [%r543+4480];
	add.s32 	%r591, %r590, %r583;
	min.s32 	%r592, %r558, %r591;
	st.shared.u32 	[%r548+8320], %r592;
	ld.shared.u32 	%r593, [%r561+68];
	ld.shared.u32 	%r594, [%r564+4352];
	add.s32 	%r595, %r594, %r593;
	min.s32 	%r596, %r567, %r595;
	st.shared.u32 	[%r568], %r596;
	ld.shared.u32 	%r597, [%r561+8260];
	add.s32 	%r598, %r594, %r597;
	min.s32 	%r599, %r571, %r598;
	st.shared.u32 	[%r568+8192], %r599;
	ld.shared.u32 	%r600, [%r561+68];
	ld.shared.u32 	%r601, [%r564+4480];
	add.s32 	%r602, %r601, %r600;
	min.s32 	%r603, %r575, %r602;
	st.shared.u32 	[%r568+128], %r603;
	ld.shared.u32 	%r604, [%r561+8260];
	add.s32 	%r605, %r604, %r601;
	min.s32 	%r606, %r578, %r605;
	st.shared.u32 	[%r568+8320], %r606;
	ld.shared.u32 	%r607, [%r536+72];
	ld.shared.u32 	%r608, [%r543+4608];
	add.s32 	%r609, %r608, %r607;
	min.s32 	%r610, %r582, %r609;
	st.shared.u32 	[%r548], %r610;
	ld.shared.u32 	%r611, [%r536+8264];
	ld.shared.u32 	%r612, [%r543+4608];
	add.s32 	%r613, %r612, %r611;
	min.s32 	%r614, %r586, %r613;
	st.shared.u32 	[%r548+8192], %r614;
	ld.shared.u32 	%r615, [%r543+4736];
	add.s32 	%r616, %r615, %r607;
	min.s32 	%r617, %r589, %r616;
	st.shared.u32 	[%r548+128], %r617;
	ld.shared.u32 	%r618, [%r543+4736];
	add.s32 	%r619, %r618, %r611;
	min.s32 	%r620, %r592, %r619;
	st.shared.u32 	[%r548+8320], %r620;
	ld.shared.u32 	%r621, [%r561+72];
	ld.shared.u32 	%r622, [%r564+4608];
	add.s32 	%r623, %r622, %r621;
	min.s32 	%r624, %r596, %r623;
	st.shared.u32 	[%r568], %r624;
	ld.shared.u32 	%r625, [%r561+8264];
	add.s32 	%r626, %r622, %r625;
	min.s32 	%r627, %r599, %r626;
	st.shared.u32 	[%r568+8192], %r627;
	ld.shared.u32 	%r628, [%r561+72];
	ld.shared.u32 	%r629, [%r564+4736];
	add.s32 	%r630, %r629, %r628;
	min.s32 	%r631, %r603, %r630;
	st.shared.u32 	[%r568+128], %r631;
	ld.shared.u32 	%r632, [%r561+8264];
	add.s32 	%r633, %r632, %r629;
	min.s32 	%r634, %r606, %r633;
	st.shared.u32 	[%r568+8320], %r634;
	ld.shared.u32 	%r635, [%r536+76];
	ld.shared.u32 	%r636, [%r543+4864];
	add.s32 	%r637, %r636, %r635;
	min.s32 	%r638, %r610, %r637;
	st.shared.u32 	[%r548], %r638;
	ld.shared.u32 	%r639, [%r536+8268];
	ld.shared.u32 	%r640, [%r543+4864];
	add.s32 	%r641, %r640, %r639;
	min.s32 	%r642, %r614, %r641;
	st.shared.u32 	[%r548+8192], %r642;
	ld.shared.u32 	%r643, [%r543+4992];
	add.s32 	%r644, %r643, %r635;
	min.s32 	%r645, %r617, %r644;
	st.shared.u32 	[%r548+128], %r645;
	ld.shared.u32 	%r646, [%r543+4992];
	add.s32 	%r647, %r646, %r639;
	min.s32 	%r648, %r620, %r647;
	st.shared.u32 	[%r548+8320], %r648;
	ld.shared.u32 	%r649, [%r561+76];
	ld.shared.u32 	%r650, [%r564+4864];
	add.s32 	%r651, %r650, %r649;
	min.s32 	%r652, %r624, %r651;
	st.shared.u32 	[%r568], %r652;
	ld.shared.u32 	%r653, [%r561+8268];
	add.s32 	%r654, %r650, %r653;
	min.s32 	%r655, %r627, %r654;
	st.shared.u32 	[%r568+8192], %r655;
	ld.shared.u32 	%r656, [%r561+76];
	ld.shared.u32 	%r657, [%r564+4992];
	add.s32 	%r658, %r657, %r656;
	min.s32 	%r659, %r631, %r658;
	st.shared.u32 	[%r568+128], %r659;
	ld.shared.u32 	%r660, [%r561+8268];
	add.s32 	%r661, %r660, %r657;
	min.s32 	%r662, %r634, %r661;
	st.shared.u32 	[%r568+8320], %r662;
	ld.shared.u32 	%r663, [%r536+80];
	ld.shared.u32 	%r664, [%r543+5120];
	add.s32 	%r665, %r664, %r663;
	min.s32 	%r666, %r638, %r665;
	st.shared.u32 	[%r548], %r666;
	ld.shared.u32 	%r667, [%r536+8272];
	ld.shared.u32 	%r668, [%r543+5120];
	add.s32 	%r669, %r668, %r667;
	min.s32 	%r670, %r642, %r669;
	st.shared.u32 	[%r548+8192], %r670;
	ld.shared.u32 	%r671, [%r543+5248];
	add.s32 	%r672, %r671, %r663;
	min.s32 	%r673, %r645, %r672;
	st.shared.u32 	[%r548+128], %r673;
	ld.shared.u32 	%r674, [%r543+5248];
	add.s32 	%r675, %r674, %r667;
	min.s32 	%r676, %r648, %r675;
	st.shared.u32 	[%r548+8320], %r676;
	ld.shared.u32 	%r677, [%r561+80];
	ld.shared.u32 	%r678, [%r564+5120];
	add.s32 	%r679, %r678, %r677;
	min.s32 	%r680, %r652, %r679;
	st.shared.u32 	[%r568], %r680;
	ld.shared.u32 	%r681, [%r561+8272];
	add.s32 	%r682, %r678, %r681;
	min.s32 	%r683, %r655, %r682;
	st.shared.u32 	[%r568+8192], %r683;
	ld.shared.u32 	%r684, [%r561+80];
	ld.shared.u32 	%r685, [%r564+5248];
	add.s32 	%r686, %r685, %r684;
	min.s32 	%r687, %r659, %r686;
	st.shared.u32 	[%r568+128], %r687;
	ld.shared.u32 	%r688, [%r561+8272];
	add.s32 	%r689, %r688, %r685;
	min.s32 	%r690, %r662, %r689;
	st.shared.u32 	[%r568+8320], %r690;
	ld.shared.u32 	%r691, [%r536+84];
	ld.shared.u32 	%r692, [%r543+5376];
	add.s32 	%r693, %r692, %r691;
	min.s32 	%r694, %r666, %r693;
	st.shared.u32 	[%r548], %r694;
	ld.shared.u32 	%r695, [%r536+8276];
	ld.shared.u32 	%r696, [%r543+5376];
	add.s32 	%r697, %r696, %r695;
	min.s32 	%r698, %r670, %r697;
	st.shared.u32 	[%r548+8192], %r698;
	ld.shared.u32 	%r699, [%r543+5504];
	add.s32 	%r700, %r699, %r691;
	min.s32 	%r701, %r673, %r700;
	st.shared.u32 	[%r548+128], %r701;
	ld.shared.u32 	%r702, [%r543+5504];
	add.s32 	%r703, %r702, %r695;
	min.s32 	%r704, %r676, %r703;
	st.shared.u32 	[%r548+8320], %r704;
	ld.shared.u32 	%r705, [%r561+84];
	ld.shared.u32 	%r706, [%r564+5376];
	add.s32 	%r707, %r706, %r705;
	min.s32 	%r708, %r680, %r707;
	st.shared.u32 	[%r568], %r708;
	ld.shared.u32 	%r709, [%r561+8276];
	add.s32 	%r710, %r706, %r709;
	min.s32 	%r711, %r683, %r710;
	st.shared.u32 	[%r568+8192], %r711;
	ld.shared.u32 	%r712, [%r561+84];
	ld.shared.u32 	%r713, [%r564+5504];
	add.s32 	%r714, %r713, %r712;
	min.s32 	%r715, %r687, %r714;
	st.shared.u32 	[%r568+128], %r715;
	ld.shared.u32 	%r716, [%r561+8276];
	add.s32 	%r717, %r716, %r713;
	min.s32 	%r718, %r690, %r717;
	st.shared.u32 	[%r568+8320], %r718;
	ld.shared.u32 	%r719, [%r536+88];
	ld.shared.u32 	%r720, [%r543+5632];
	add.s32 	%r721, %r720, %r719;
	min.s32 	%r722, %r694, %r721;
	st.shared.u32 	[%r548], %r722;
	ld.shared.u32 	%r723, [%r536+8280];
	ld.shared.u32 	%r724, [%r543+5632];
	add.s32 	%r725, %r724, %r723;
	min.s32 	%r726, %r698, %r725;
	st.shared.u32 	[%r548+8192], %r726;
	ld.shared.u32 	%r727, [%r543+5760];
	add.s32 	%r728, %r727, %r719;
	min.s32 	%r729, %r701, %r728;
	st.shared.u32 	[%r548+128], %r729;
	ld.shared.u32 	%r730, [%r543+5760];
	add.s32 	%r731, %r730, %r723;
	min.s32 	%r732, %r704, %r731;
	st.shared.u32 	[%r548+8320], %r732;
	ld.shared.u32 	%r733, [%r561+88];
	ld.shared.u32 	%r734, [%r564+5632];
	add.s32 	%r735, %r734, %r733;
	min.s32 	%r736, %r708, %r735;
	st.shared.u32 	[%r568], %r736;
	ld.shared.u32 	%r737, [%r561+8280];
	add.s32 	%r738, %r734, %r737;
	min.s32 	%r739, %r711, %r738;
	st.shared.u32 	[%r568+8192], %r739;
	ld.shared.u32 	%r740, [%r561+88];
	ld.shared.u32 	%r741, [%r564+5760];
	add.s32 	%r742, %r741, %r740;
	min.s32 	%r743, %r715, %r742;
	st.shared.u32 	[%r568+128], %r743;
	ld.shared.u32 	%r744, [%r561+8280];
	add.s32 	%r745, %r744, %r741;
	min.s32 	%r746, %r718, %r745;
	st.shared.u32 	[%r568+8320], %r746;
	ld.shared.u32 	%r747, [%r536+92];
	ld.shared.u32 	%r748, [%r543+5888];
	add.s32 	%r749, %r748, %r747;
	min.s32 	%r750, %r722, %r749;
	st.shared.u32 	[%r548], %r750;
	ld.shared.u32 	%r751, [%r536+8284];
	ld.shared.u32 	%r752, [%r543+5888];
	add.s32 	%r753, %r752, %r751;
	min.s32 	%r754, %r726, %r753;
	st.shared.u32 	[%r548+8192], %r754;
	ld.shared.u32 	%r755, [%r543+6016];
	add.s32 	%r756, %r755, %r747;
	min.s32 	%r757, %r729, %r756;
	st.shared.u32 	[%r548+128], %r757;
	ld.shared.u32 	%r758, [%r543+6016];
	add.s32 	%r759, %r758, %r751;
	min.s32 	%r760, %r732, %r759;
	st.shared.u32 	[%r548+8320], %r760;
	ld.shared.u32 	%r761, [%r561+92];
	ld.shared.u32 	%r762, [%r564+5888];
	add.s32 	%r763, %r762, %r761;
	min.s32 	%r764, %r736, %r763;
	st.shared.u32 	[%r568], %r764;
	ld.shared.u32 	%r765, [%r561+8284];
	add.s32 	%r766, %r762, %r765;
	min.s32 	%r767, %r739, %r766;
	st.shared.u32 	[%r568+8192], %r767;
	ld.shared.u32 	%r768, [%r561+92];
	ld.shared.u32 	%r769, [%r564+6016];
	add.s32 	%r770, %r769, %r768;
	min.s32 	%r771, %r743, %r770;
	st.shared.u32 	[%r568+128], %r771;
	ld.shared.u32 	%r772, [%r561+8284];
	add.s32 	%r773, %r772, %r769;
	min.s32 	%r774, %r746, %r773;
	st.shared.u32 	[%r568+8320], %r774;
	ld.shared.u32 	%r775, [%r536+96];
	ld.shared.u32 	%r776, [%r543+6144];
	add.s32 	%r777, %r776, %r775;
	min.s32 	%r778, %r750, %r777;
	st.shared.u32 	[%r548], %r778;
	ld.shared.u32 	%r779, [%r536+8288];
	ld.shared.u32 	%r780, [%r543+6144];
	add.s32 	%r781, %r780, %r779;
	min.s32 	%r782, %r754, %r781;
	st.shared.u32 	[%r548+8192], %r782;
	ld.shared.u32 	%r783, [%r543+6272];
	add.s32 	%r784, %r783, %r775;
	min.s32 	%r785, %r757, %r784;
	st.shared.u32 	[%r548+128], %r785;
	ld.shared.u32 	%r786, [%r543+6272];
	add.s32 	%r787, %r786, %r779;
	min.s32 	%r788, %r760, %r787;
	st.shared.u32 	[%r548+8320], %r788;
	ld.shared.u32 	%r789, [%r561+96];
	ld.shared.u32 	%r790, [%r564+6144];
	add.s32 	%r791, %r790, %r789;
	min.s32 	%r792, %r764, %r791;
	st.shared.u32 	[%r568], %r792;
	ld.shared.u32 	%r793, [%r561+8288];
	add.s32 	%r794, %r790, %r793;
	min.s32 	%r795, %r767, %r794;
	st.shared.u32 	[%r568+8192], %r795;
	ld.shared.u32 	%r796, [%r561+96];
	ld.shared.u32 	%r797, [%r564+6272];
	add.s32 	%r798, %r797, %r796;
	min.s32 	%r799, %r771, %r798;
	st.shared.u32 	[%r568+128], %r799;
	ld.shared.u32 	%r800, [%r561+8288];
	add.s32 	%r801, %r800, %r797;
	min.s32 	%r802, %r774, %r801;
	st.shared.u32 	[%r568+8320], %r802;
	ld.shared.u32 	%r803, [%r536+100];
	ld.shared.u32 	%r804, [%r543+6400];
	add.s32 	%r805, %r804, %r803;
	min.s32 	%r806, %r778, %r805;
	st.shared.u32 	[%r548], %r806;
	ld.shared.u32 	%r807, [%r536+8292];
	ld.shared.u32 	%r808, [%r543+6400];
	add.s32 	%r809, %r808, %r807;
	min.s32 	%r810, %r782, %r809;
	st.shared.u32 	[%r548+8192], %r810;
	ld.shared.u32 	%r811, [%r543+6528];
	add.s32 	%r812, %r811, %r803;
	min.s32 	%r813, %r785, %r812;
	st.shared.u32 	[%r548+128], %r813;
	ld.shared.u32 	%r814, [%r543+6528];
	add.s32 	%r815, %r814, %r807;
	min.s32 	%r816, %r788, %r815;
	st.shared.u32 	[%r548+8320], %r816;
	ld.shared.u32 	%r817, [%r561+100];
	ld.shared.u32 	%r818, [%r564+6400];
	add.s32 	%r819, %r818, %r817;
	min.s32 	%r820, %r792, %r819;
	st.shared.u32 	[%r568], %r820;
	ld.shared.u32 	%r821, [%r561+8292];
	add.s32 	%r822, %r818, %r821;
	min.s32 	%r823, %r795, %r822;
	st.shared.u32 	[%r568+8192], %r823;
	ld.shared.u32 	%r824, [%r561+100];
	ld.shared.u32 	%r825, [%r564+6528];
	add.s32 	%r826, %r825, %r824;
	min.s32 	%r827, %r799, %r826;
	st.shared.u32 	[%r568+128], %r827;
	ld.shared.u32 	%r828, [%r561+8292];
	add.s32 	%r829, %r828, %r825;
	min.s32 	%r830, %r802, %r829;
	st.shared.u32 	[%r568+8320], %r830;
	ld.shared.u32 	%r831, [%r536+104];
	ld.shared.u32 	%r832, [%r543+6656];
	add.s32 	%r833, %r832, %r831;
	min.s32 	%r834, %r806, %r833;
	st.shared.u32 	[%r548], %r834;
	ld.shared.u32 	%r835, [%r536+8296];
	ld.shared.u32 	%r836, [%r543+6656];
	add.s32 	%r837, %r836, %r835;
	min.s32 	%r838, %r810, %r837;
	st.shared.u32 	[%r548+8192], %r838;
	ld.shared.u32 	%r839, [%r543+6784];
	add.s32 	%r840, %r839, %r831;
	min.s32 	%r841, %r813, %r840;
	st.shared.u32 	[%r548+128], %r841;
	ld.shared.u32 	%r842, [%r543+6784];
	add.s32 	%r843, %r842, %r835;
	min.s32 	%r844, %r816, %r843;
	st.shared.u32 	[%r548+8320], %r844;
	ld.shared.u32 	%r845, [%r561+104];
	ld.shared.u32 	%r846, [%r564+6656];
	add.s32 	%r847, %r846, %r845;
	min.s32 	%r848, %r820, %r847;
	st.shared.u32 	[%r568], %r848;
	ld.shared.u32 	%r849, [%r561+8296];
	add.s32 	%r850, %r846, %r849;
	min.s32 	%r851, %r823, %r850;
	st.shared.u32 	[%r568+8192], %r851;
	ld.shared.u32 	%r852, [%r561+104];
	ld.shared.u32 	%r853, [%r564+6784];
	add.s32 	%r854, %r853, %r852;
	min.s32 	%r855, %r827, %r854;
	st.shared.u32 	[%r568+128], %r855;
	ld.shared.u32 	%r856, [%r561+8296];
	add.s32 	%r857, %r856, %r853;
	min.s32 	%r858, %r830, %r857;
	st.shared.u32 	[%r568+8320], %r858;
	ld.shared.u32 	%r859, [%r536+108];
	ld.shared.u32 	%r860, [%r543+6912];
	add.s32 	%r861, %r860, %r859;
	min.s32 	%r862, %r834, %r861;
	st.shared.u32 	[%r548], %r862;
	ld.shared.u32 	%r863, [%r536+8300];
	ld.shared.u32 	%r864, [%r543+6912];
	add.s32 	%r865, %r864, %r863;
	min.s32 	%r866, %r838, %r865;
	st.shared.u32 	[%r548+8192], %r866;
	ld.shared.u32 	%r867, [%r543+7040];
	add.s32 	%r868, %r867, %r859;
	min.s32 	%r869, %r841, %r868;
	st.shared.u32 	[%r548+128], %r869;
	ld.shared.u32 	%r870, [%r543+7040];
	add.s32 	%r871, %r870, %r863;
	min.s32 	%r872, %r844, %r871;
	st.shared.u32 	[%r548+8320], %r872;
	ld.shared.u32 	%r873, [%r561+108];
	ld.shared.u32 	%r874, [%r564+6912];
	add.s32 	%r875, %r874, %r873;
	min.s32 	%r876, %r848, %r875;
	st.shared.u32 	[%r568], %r876;
	ld.shared.u32 	%r877, [%r561+8300];
	add.s32 	%r878, %r874, %r877;
	min.s32 	%r879, %r851, %r878;
	st.shared.u32 	[%r568+8192], %r879;
	ld.shared.u32 	%r880, [%r561+108];
	ld.shared.u32 	%r881, [%r564+7040];
	add.s32 	%r882, %r881, %r880;
	min.s32 	%r883, %r855, %r882;
	st.shared.u32 	[%r568+128], %r883;
	ld.shared.u32 	%r884, [%r561+8300];
	add.s32 	%r885, %r884, %r881;
	min.s32 	%r886, %r858, %r885;
	st.shared.u32 	[%r568+8320], %r886;
	ld.shared.u32 	%r887, [%r536+112];
	ld.shared.u32 	%r888, [%r543+7168];
	add.s32 	%r889, %r888, %r887;
	min.s32 	%r890, %r862, %r889;
	st.shared.u32 	[%r548], %r890;
	ld.shared.u32 	%r891, [%r536+8304];
	ld.shared.u32 	%r892, [%r543+7168];
	add.s32 	%r893, %r892, %r891;
	min.s32 	%r894, %r866, %r893;
	st.shared.u32 	[%r548+8192], %r894;
	ld.shared.u32 	%r895, [%r543+7296];
	add.s32 	%r896, %r895, %r887;
	min.s32 	%r897, %r869, %r896;
	st.shared.u32 	[%r548+128], %r897;
	ld.shared.u32 	%r898, [%r543+7296];
	add.s32 	%r899, %r898, %r891;
	min.s32 	%r900, %r872, %r899;
	st.shared.u32 	[%r548+8320], %r900;
	ld.shared.u32 	%r901, [%r561+112];
	ld.shared.u32 	%r902, [%r564+7168];
	add.s32 	%r903, %r902, %r901;
	min.s32 	%r904, %r876, %r903;
	st.shared.u32 	[%r568], %r904;
	ld.shared.u32 	%r905, [%r561+8304];
	add.s32 	%r906, %r902, %r905;
	min.s32 	%r907, %r879, %r906;
	st.shared.u32 	[%r568+8192], %r907;
	ld.shared.u32 	%r908, [%r561+112];
	ld.shared.u32 	%r909, [%r564+7296];
	add.s32 	%r910, %r909, %r908;
	min.s32 	%r911, %r883, %r910;
	st.shared.u32 	[%r568+128], %r911;
	ld.shared.u32 	%r912, [%r561+8304];
	add.s32 	%r913, %r912, %r909;
	min.s32 	%r914, %r886, %r913;
	st.shared.u32 	[%r568+8320], %r914;
	ld.shared.u32 	%r915, [%r536+116];
	ld.shared.u32 	%r916, [%r543+7424];
	add.s32 	%r917, %r916, %r915;
	min.s32 	%r918, %r890, %r917;
	st.shared.u32 	[%r548], %r918;
	ld.shared.u32 	%r919, [%r536+8308];
	ld.shared.u32 	%r920, [%r543+7424];
	add.s32 	%r921, %r920, %r919;
	min.s32 	%r922, %r894, %r921;
	st.shared.u32 	[%r548+8192], %r922;
	ld.shared.u32 	%r923, [%r543+7552];
	add.s32 	%r924, %r923, %r915;
	min.s32 	%r925, %r897, %r924;
	st.shared.u32 	[%r548+128], %r925;
	ld.shared.u32 	%r926, [%r543+7552];
	add.s32 	%r927, %r926, %r919;
	min.s32 	%r928, %r900, %r927;
	st.shared.u32 	[%r548+8320], %r928;
	ld.shared.u32 	%r929, [%r561+116];
	ld.shared.u32 	%r930, [%r564+7424];
	add.s32 	%r931, %r930, %r929;
	min.s32 	%r932, %r904, %r931;
	st.shared.u32 	[%r568], %r932;
	ld.shared.u32 	%r933, [%r561+8308];
	add.s32 	%r934, %r930, %r933;
	min.s32 	%r935, %r907, %r934;
	st.shared.u32 	[%r568+8192], %r935;
	ld.shared.u32 	%r936, [%r561+116];
	ld.shared.u32 	%r937, [%r564+7552];
	add.s32 	%r938, %r937, %r936;
	min.s32 	%r939, %r911, %r938;
	st.shared.u32 	[%r568+128], %r939;
	ld.shared.u32 	%r940, [%r561+8308];
	add.s32 	%r941, %r940, %r937;
	min.s32 	%r942, %r914, %r941;
	st.shared.u32 	[%r568+8320], %r942;
	ld.shared.u32 	%r943, [%r536+120];
	ld.shared.u32 	%r944, [%r543+7680];
	add.s32 	%r945, %r944, %r943;
	min.s32 	%r946, %r918, %r945;
	st.shared.u32 	[%r548], %r946;
	ld.shared.u32 	%r947, [%r536+8312];
	ld.shared.u32 	%r948, [%r543+7680];
	add.s32 	%r949, %r948, %r947;
	min.s32 	%r950, %r922, %r949;
	st.shared.u32 	[%r548+8192], %r950;
	ld.shared.u32 	%r951, [%r543+7808];
	add.s32 	%r952, %r951, %r943;
	min.s32 	%r953, %r925, %r952;
	st.shared.u32 	[%r548+128], %r953;
	ld.shared.u32 	%r954, [%r543+7808];
	add.s32 	%r955, %r954, %r947;
	min.s32 	%r956, %r928, %r955;
	st.shared.u32 	[%r548+8320], %r956;
	ld.shared.u32 	%r957, [%r561+120];
	ld.shared.u32 	%r958, [%r564+7680];
	add.s32 	%r959, %r958, %r957;
	min.s32 	%r960, %r932, %r959;
	st.shared.u32 	[%r568], %r960;
	ld.shared.u32 	%r961, [%r561+8312];
	add.s32 	%r962, %r958, %r961;
	min.s32 	%r963, %r935, %r962;
	st.shared.u32 	[%r568+8192], %r963;
	ld.shared.u32 	%r964, [%r561+120];
	ld.shared.u32 	%r965, [%r564+7808];
	add.s32 	%r966, %r965, %r964;
	min.s32 	%r967, %r939, %r966;
	st.shared.u32 	[%r568+128], %r967;
	ld.shared.u32 	%r968, [%r561+8312];
	add.s32 	%r969, %r968, %r965;
	min.s32 	%r970, %r942, %r969;
	st.shared.u32 	[%r568+8320], %r970;
	ld.shared.u32 	%r971, [%r536+124];
	ld.shared.u32 	%r972, [%r543+7936];
	add.s32 	%r973, %r972, %r971;
	min.s32 	%r974, %r946, %r973;
	st.shared.u32 	[%r548], %r974;
	ld.shared.u32 	%r975, [%r536+8316];
	ld.shared.u32 	%r976, [%r543+7936];
	add.s32 	%r977, %r976, %r975;
	min.s32 	%r978, %r950, %r977;
	st.shared.u32 	[%r548+8192], %r978;
	ld.shared.u32 	%r979, [%r543+8064];
	add.s32 	%r980, %r979, %r971;
	min.s32 	%r981, %r953, %r980;
	st.shared.u32 	[%r548+128], %r981;
	ld.shared.u32 	%r982, [%r543+8064];
	add.s32 	%r983, %r982, %r975;
	min.s32 	%r984, %r956, %r983;
	st.shared.u32 	[%r548+8320], %r984;
	ld.shared.u32 	%r985, [%r561+124];
	ld.shared.u32 	%r986, [%r564+7936];
	add.s32 	%r987, %r986, %r985;
	min.s32 	%r988, %r960, %r987;
	st.shared.u32 	[%r568], %r988;
	ld.shared.u32 	%r989, [%r561+8316];
	add.s32 	%r990, %r986, %r989;
	min.s32 	%r991, %r963, %r990;
	st.shared.u32 	[%r568+8192], %r991;
	ld.shared.u32 	%r992, [%r561+124];
	ld.shared.u32 	%r993, [%r564+8064];
	add.s32 	%r994, %r993, %r992;
	min.s32 	%r995, %r967, %r994;
	st.shared.u32 	[%r568+128], %r995;
	ld.shared.u32 	%r996, [%r561+8316];
	add.s32 	%r997, %r996, %r993;
	min.s32 	%r998, %r970, %r997;
	st.shared.u32 	[%r568+8320], %r998;
	ld.shared.u32 	%r999, [%r536+128];
	ld.shared.u32 	%r1000, [%r543+8192];
	add.s32 	%r1001, %r1000, %r999;
	min.s32 	%r1002, %r974, %r1001;
	st.shared.u32 	[%r548], %r1002;
	ld.shared.u32 	%r1003, [%r536+8320];
	ld.shared.u32 	%r1004, [%r543+8192];
	add.s32 	%r1005, %r1004, %r1003;
	min.s32 	%r1006, %r978, %r1005;
	st.shared.u32 	[%r548+8192], %r1006;
	ld.shared.u32 	%r1007, [%r543+8320];
	add.s32 	%r1008, %r1007, %r999;
	min.s32 	%r1009, %r981, %r1008;
	st.shared.u32 	[%r548+128], %r1009;
	ld.shared.u32 	%r1010, [%r543+8320];
	add.s32 	%r1011, %r1010, %r1003;
	min.s32 	%r1012, %r984, %r1011;
	st.shared.u32 	[%r548+8320], %r1012;
	ld.shared.u32 	%r1013, [%r561+128];
	ld.shared.u32 	%r1014, [%r564+8192];
	add.s32 	%r1015, %r1014, %r1013;
	min.s32 	%r1016, %r988, %r1015;
	st.shared.u32 	[%r568], %r1016;
	ld.shared.u32 	%r1017, [%r561+8320];
	add.s32 	%r1018, %r1014, %r1017;
	min.s32 	%r1019, %r991, %r1018;
	st.shared.u32 	[%r568+8192], %r1019;
	ld.shared.u32 	%r1020, [%r561+128];
	ld.shared.u32 	%r1021, [%r564+8320];
	add.s32 	%r1022, %r1021, %r1020;
	min.s32 	%r1023, %r995, %r1022;
	st.shared.u32 	[%r568+128], %r1023;
	ld.shared.u32 	%r1024, [%r561+8320];
	add.s32 	%r1025, %r1024, %r1021;
	min.s32 	%r1026, %r998, %r1025;
	st.shared.u32 	[%r568+8320], %r1026;
	ld.shared.u32 	%r1027, [%r536+132];
	ld.shared.u32 	%r1028, [%r543+8448];
	add.s32 	%r1029, %r1028, %r1027;
	min.s32 	%r1030, %r1002, %r1029;
	st.shared.u32 	[%r548], %r1030;
	ld.shared.u32 	%r1031, [%r536+8324];
	ld.shared.u32 	%r1032, [%r543+8448];
	add.s32 	%r1033, %r1032, %r1031;
	min.s32 	%r1034, %r1006, %r1033;
	st.shared.u32 	[%r548+8192], %r1034;
	ld.shared.u32 	%r1035, [%r543+8576];
	add.s32 	%r1036, %r1035, %r1027;
	min.s32 	%r1037, %r1009, %r1036;
	st.shared.u32 	[%r548+128], %r1037;
	ld.shared.u32 	%r1038, [%r543+8576];
	add.s32 	%r1039, %r1038, %r1031;
	min.s32 	%r1040, %r1012, %r1039;
	st.shared.u32 	[%r548+8320], %r1040;
	ld.shared.u32 	%r1041, [%r561+132];
	ld.shared.u32 	%r1042, [%r564+8448];
	add.s32 	%r1043, %r1042, %r1041;
	min.s32 	%r1044, %r1016, %r1043;
	st.shared.u32 	[%r568], %r1044;
	ld.shared.u32 	%r1045, [%r561+8324];
	add.s32 	%r1046, %r1042, %r1045;
	min.s32 	%r1047, %r1019, %r1046;
	st.shared.u32 	[%r568+8192], %r1047;
	ld.shared.u32 	%r1048, [%r561+132];
	ld.shared.u32 	%r1049, [%r564+8576];
	add.s32 	%r1050, %r1049, %r1048;
	min.s32 	%r1051, %r1023, %r1050;
	st.shared.u32 	[%r568+128], %r1051;
	ld.shared.u32 	%r1052, [%r561+8324];
	add.s32 	%r1053, %r1052, %r1049;
	min.s32 	%r1054, %r1026, %r1053;
	st.shared.u32 	[%r568+8320], %r1054;
	ld.shared.u32 	%r1055, [%r536+136];
	ld.shared.u32 	%r1056, [%r543+8704];
	add.s32 	%r1057, %r1056, %r1055;
	min.s32 	%r1058, %r1030, %r1057;
	st.shared.u32 	[%r548], %r1058;
	ld.shared.u32 	%r1059, [%r536+8328];
	ld.shared.u32 	%r1060, [%r543+8704];
	add.s32 	%r1061, %r1060, %r1059;
	min.s32 	%r1062, %r1034, %r1061;
	st.shared.u32 	[%r548+8192], %r1062;
	ld.shared.u32 	%r1063, [%r543+8832];
	add.s32 	%r1064, %r1063, %r1055;
	min.s32 	%r1065, %r1037, %r1064;
	st.shared.u32 	[%r548+128], %r1065;
	ld.shared.u32 	%r1066, [%r543+8832];
	add.s32 	%r1067, %r1066, %r1059;
	min.s32 	%r1068, %r1040, %r1067;
	st.shared.u32 	[%r548+8320], %r1068;
	ld.shared.u32 	%r1069, [%r561+136];
	ld.shared.u32 	%r1070, [%r564+8704];
	add.s32 	%r1071, %r1070, %r1069;
	min.s32 	%r1072, %r1044, %r1071;
	st.shared.u32 	[%r568], %r1072;
	ld.shared.u32 	%r1073, [%r561+8328];
	add.s32 	%r1074, %r1070, %r1073;
	min.s32 	%r1075, %r1047, %r1074;
	st.shared.u32 	[%r568+8192], %r1075;
	ld.shared.u32 	%r1076, [%r561+136];
	ld.shared.u32 	%r1077, [%r564+8832];
	add.s32 	%r1078, %r1077, %r1076;
	min.s32 	%r1079, %r1051, %r1078;
	st.shared.u32 	[%r568+128], %r1079;
	ld.shared.u32 	%r1080, [%r561+8328];
	add.s32 	%r1081, %r1080, %r1077;
	min.s32 	%r1082, %r1054, %r1081;
	st.shared.u32 	[%r568+8320], %r1082;
	ld.shared.u32 	%r1083, [%r536+140];
	ld.shared.u32 	%r1084, [%r543+8960];
	add.s32 	%r1085, %r1084, %r1083;
	min.s32 	%r1086, %r1058, %r1085;
	st.shared.u32 	[%r548], %r1086;
	ld.shared.u32 	%r1087, [%r536+8332];
	ld.shared.u32 	%r1088, [%r543+8960];
	add.s32 	%r1089, %r1088, %r1087;
	min.s32 	%r1090, %r1062, %r1089;
	st.shared.u32 	[%r548+8192], %r1090;
	ld.shared.u32 	%r1091, [%r543+9088];
	add.s32 	%r1092, %r1091, %r1083;
	min.s32 	%r1093, %r1065, %r1092;
	st.shared.u32 	[%r548+128], %r1093;
	ld.shared.u32 	%r1094, [%r543+9088];
	add.s32 	%r1095, %r1094, %r1087;
	min.s32 	%r1096, %r1068, %r1095;
	st.shared.u32 	[%r548+8320], %r1096;
	ld.shared.u32 	%r1097, [%r561+140];
	ld.shared.u32 	%r1098, [%r564+8960];
	add.s32 	%r1099, %r1098, %r1097;
	min.s32 	%r1100, %r1072, %r1099;
	st.shared.u32 	[%r568], %r1100;
	ld.shared.u32 	%r1101, [%r561+8332];
	add.s32 	%r1102, %r1098, %r1101;
	min.s32 	%r1103, %r1075, %r1102;
	st.shared.u32 	[%r568+8192], %r1103;
	ld.shared.u32 	%r1104, [%r561+140];
	ld.shared.u32 	%r1105, [%r564+9088];
	add.s32 	%r1106, %r1105, %r1104;
	min.s32 	%r1107, %r1079, %r1106;
	st.shared.u32 	[%r568+128], %r1107;
	ld.shared.u32 	%r1108, [%r561+8332];
	add.s32 	%r1109, %r1108, %r1105;
	min.s32 	%r1110, %r1082, %r1109;
	st.shared.u32 	[%r568+8320], %r1110;
	ld.shared.u32 	%r1111, [%r536+144];
	ld.shared.u32 	%r1112, [%r543+9216];
	add.s32 	%r1113, %r1112, %r1111;
	min.s32 	%r1114, %r1086, %r1113;
	st.shared.u32 	[%r548], %r1114;
	ld.shared.u32 	%r1115, [%r536+8336];
	ld.shared.u32 	%r1116, [%r543+9216];
	add.s32 	%r1117, %r1116, %r1115;
	min.s32 	%r1118, %r1090, %r1117;
	st.shared.u32 	[%r548+8192], %r1118;
	ld.shared.u32 	%r1119, [%r543+9344];
	add.s32 	%r1120, %r1119, %r1111;
	min.s32 	%r1121, %r1093, %r1120;
	st.shared.u32 	[%r548+128], %r1121;
	ld.shared.u32 	%r1122, [%r543+9344];
	add.s32 	%r1123, %r1122, %r1115;
	min.s32 	%r1124, %r1096, %r1123;
	st.shared.u32 	[%r548+8320], %r1124;
	ld.shared.u32 	%r1125, [%r561+144];
	ld.shared.u32 	%r1126, [%r564+9216];
	add.s32 	%r1127, %r1126, %r1125;
	min.s32 	%r1128, %r1100, %r1127;
	st.shared.u32 	[%r568], %r1128;
	ld.shared.u32 	%r1129, [%r561+8336];
	add.s32 	%r1130, %r1126, %r1129;
	min.s32 	%r1131, %r1103, %r1130;
	st.shared.u32 	[%r568+8192], %r1131;
	ld.shared.u32 	%r1132, [%r561+144];
	ld.shared.u32 	%r1133, [%r564+9344];
	add.s32 	%r1134, %r1133, %r1132;
	min.s32 	%r1135, %r1107, %r1134;
	st.shared.u32 	[%r568+128], %r1135;
	ld.shared.u32 	%r1136, [%r561+8336];
	add.s32 	%r1137, %r1136, %r1133;
	min.s32 	%r1138, %r1110, %r1137;
	st.shared.u32 	[%r568+8320], %r1138;
	ld.shared.u32 	%r1139, [%r536+148];
	ld.shared.u32 	%r1140, [%r543+9472];
	add.s32 	%r1141, %r1140, %r1139;
	min.s32 	%r1142, %r1114, %r1141;
	st.shared.u32 	[%r548], %r1142;
	ld.shared.u32 	%r1143, [%r536+8340];
	ld.shared.u32 	%r1144, [%r543+9472];
	add.s32 	%r1145, %r1144, %r1143;
	min.s32 	%r1146, %r1118, %r1145;
	st.shared.u32 	[%r548+8192], %r1146;
	ld.shared.u32 	%r1147, [%r543+9600];
	add.s32 	%r1148, %r1147, %r1139;
	min.s32 	%r1149, %r1121, %r1148;
	st.shared.u32 	[%r548+128], %r1149;
	ld.shared.u32 	%r1150, [%r543+9600];
	add.s32 	%r1151, %r1150, %r1143;
	min.s32 	%r1152, %r1124, %r1151;
	st.shared.u32 	[%r548+8320], %r1152;
	ld.shared.u32 	%r1153, [%r561+148];
	ld.shared.u32 	%r1154, [%r564+9472];
	add.s32 	%r1155, %r1154, %r1153;
	min.s32 	%r1156, %r1128, %r1155;
	st.shared.u32 	[%r568], %r1156;
	ld.shared.u32 	%r1157, [%r561+8340];
	add.s32 	%r1158, %r1154, %r1157;
	min.s32 	%r1159, %r1131, %r1158;
	st.shared.u32 	[%r568+8192], %r1159;
	ld.shared.u32 	%r1160, [%r561+148];
	ld.shared.u32 	%r1161, [%r564+9600];
	add.s32 	%r1162, %r1161, %r1160;
	min.s32 	%r1163, %r1135, %r1162;
	st.shared.u32 	[%r568+128], %r1163;
	ld.shared.u32 	%r1164, [%r561+8340];
	add.s32 	%r1165, %r1164, %r1161;
	min.s32 	%r1166, %r1138, %r1165;
	st.shared.u32 	[%r568+8320], %r1166;
	ld.shared.u32 	%r1167, [%r536+152];
	ld.shared.u32 	%r1168, [%r543+9728];
	add.s32 	%r1169, %r1168, %r1167;
	min.s32 	%r1170, %r1142, %r1169;
	st.shared.u32 	[%r548], %r1170;
	ld.shared.u32 	%r1171, [%r536+8344];
	ld.shared.u32 	%r1172, [%r543+9728];
	add.s32 	%r1173, %r1172, %r1171;
	min.s32 	%r1174, %r1146, %r1173;
	st.shared.u32 	[%r548+8192], %r1174;
	ld.shared.u32 	%r1175, [%r543+9856];
	add.s32 	%r1176, %r1175, %r1167;
	min.s32 	%r1177, %r1149, %r1176;
	st.shared.u32 	[%r548+128], %r1177;
	ld.shared.u32 	%r1178, [%r543+9856];
	add.s32 	%r1179, %r1178, %r1171;
	min.s32 	%r1180, %r1152, %r1179;
	st.shared.u32 	[%r548+8320], %r1180;
	ld.shared.u32 	%r1181, [%r561+152];
	ld.shared.u32 	%r1182, [%r564+9728];
	add.s32 	%r1183, %r1182, %r1181;
	min.s32 	%r1184, %r1156, %r1183;
	st.shared.u32 	[%r568], %r1184;
	ld.shared.u32 	%r1185, [%r561+8344];
	add.s32 	%r1186, %r1182, %r1185;
	min.s32 	%r1187, %r1159, %r1186;
	st.shared.u32 	[%r568+8192], %r1187;
	ld.shared.u32 	%r1188, [%r561+152];
	ld.shared.u32 	%r1189, [%r564+9856];
	add.s32 	%r1190, %r1189, %r1188;
	min.s32 	%r1191, %r1163, %r1190;
	st.shared.u32 	[%r568+128], %r1191;
	ld.shared.u32 	%r1192, [%r561+8344];
	add.s32 	%r1193, %r1192, %r1189;
	min.s32 	%r1194, %r1166, %r1193;
	st.shared.u32 	[%r568+8320], %r1194;
	ld.shared.u32 	%r1195, [%r536+156];
	ld.shared.u32 	%r1196, [%r543+9984];
	add.s32 	%r1197, %r1196, %r1195;
	min.s32 	%r1198, %r1170, %r1197;
	st.shared.u32 	[%r548], %r1198;
	ld.shared.u32 	%r1199, [%r536+8348];
	ld.shared.u32 	%r1200, [%r543+9984];
	add.s32 	%r1201, %r1200, %r1199;
	min.s32 	%r1202, %r1174, %r1201;
	st.shared.u32 	[%r548+8192], %r1202;
	ld.shared.u32 	%r1203, [%r543+10112];
	add.s32 	%r1204, %r1203, %r1195;
	min.s32 	%r1205, %r1177, %r1204;
	st.shared.u32 	[%r548+128], %r1205;
	ld.shared.u32 	%r1206, [%r543+10112];
	add.s32 	%r1207, %r1206, %r1199;
	min.s32 	%r1208, %r1180, %r1207;
	st.shared.u32 	[%r548+8320], %r1208;
	ld.shared.u32 	%r1209, [%r561+156];
	ld.shared.u32 	%r1210, [%r564+9984];
	add.s32 	%r1211, %r1210, %r1209;
	min.s32 	%r1212, %r1184, %r1211;
	st.shared.u32 	[%r568], %r1212;
	ld.shared.u32 	%r1213, [%r561+8348];
	add.s32 	%r1214, %r1210, %r1213;
	min.s32 	%r1215, %r1187, %r1214;
	st.shared.u32 	[%r568+8192], %r1215;
	ld.shared.u32 	%r1216, [%r561+156];
	ld.shared.u32 	%r1217, [%r564+10112];
	add.s32 	%r1218, %r1217, %r1216;
	min.s32 	%r1219, %r1191, %r1218;
	st.shared.u32 	[%r568+128], %r1219;
	ld.shared.u32 	%r1220, [%r561+8348];
	add.s32 	%r1221, %r1220, %r1217;
	min.s32 	%r1222, %r1194, %r1221;
	st.shared.u32 	[%r568+8320], %r1222;
	ld.shared.u32 	%r1223, [%r536+160];
	ld.shared.u32 	%r1224, [%r543+10240];
	add.s32 	%r1225, %r1224, %r1223;
	min.s32 	%r1226, %r1198, %r1225;
	st.shared.u32 	[%r548], %r1226;
	ld.shared.u32 	%r1227, [%r536+8352];
	ld.shared.u32 	%r1228, [%r543+10240];
	add.s32 	%r1229, %r1228, %r1227;
	min.s32 	%r1230, %r1202, %r1229;
	st.shared.u32 	[%r548+8192], %r1230;
	ld.shared.u32 	%r1231, [%r543+10368];
	add.s32 	%r1232, %r1231, %r1223;
	min.s32 	%r1233, %r1205, %r1232;
	st.shared.u32 	[%r548+128], %r1233;
	ld.shared.u32 	%r1234, [%r543+10368];
	add.s32 	%r1235, %r1234, %r1227;
	min.s32 	%r1236, %r1208, %r1235;
	st.shared.u32 	[%r548+8320], %r1236;
	ld.shared.u32 	%r1237, [%r561+160];
	ld.shared.u32 	%r1238, [%r564+10240];
	add.s32 	%r1239, %r1238, %r1237;
	min.s32 	%r1240, %r1212, %r1239;
	st.shared.u32 	[%r568], %r1240;
	ld.shared.u32 	%r1241, [%r561+8352];
	add.s32 	%r1242, %r1238, %r1241;
	min.s32 	%r1243, %r1215, %r1242;
	st.shared.u32 	[%r568+8192], %r1243;
	ld.shared.u32 	%r1244, [%r561+160];
	ld.shared.u32 	%r1245, [%r564+10368];
	add.s32 	%r1246, %r1245, %r1244;
	min.s32 	%r1247, %r1219, %r1246;
	st.shared.u32 	[%r568+128], %r1247;
	ld.shared.u32 	%r1248, [%r561+8352];
	add.s32 	%r1249, %r1248, %r1245;
	min.s32 	%r1250, %r1222, %r1249;
	st.shared.u32 	[%r568+8320], %r1250;
	ld.shared.u32 	%r1251, [%r536+164];
	ld.shared.u32 	%r1252, [%r543+10496];
	add.s32 	%r1253, %r1252, %r1251;
	min.s32 	%r1254, %r1226, %r1253;
	st.shared.u32 	[%r548], %r1254;
	ld.shared.u32 	%r1255, [%r536+8356];
	ld.shared.u32 	%r1256, [%r543+10496];
	add.s32 	%r1257, %r1256, %r1255;
	min.s32 	%r1258, %r1230, %r1257;
	st.shared.u32 	[%r548+8192], %r1258;
	ld.shared.u32 	%r1259, [%r543+10624];
	add.s32 	%r1260, %r1259, %r1251;
	min.s32 	%r1261, %r1233, %r1260;
	st.shared.u32 	[%r548+128], %r1261;
	ld.shared.u32 	%r1262, [%r543+10624];
	add.s32 	%r1263, %r1262, %r1255;
	min.s32 	%r1264, %r1236, %r1263;
	st.shared.u32 	[%r548+8320], %r1264;
	ld.shared.u32 	%r1265, [%r561+164];
	ld.shared.u32 	%r1266, [%r564+10496];
	add.s32 	%r1267, %r1266, %r1265;
	min.s32 	%r1268, %r1240, %r1267;
	st.shared.u32 	[%r568], %r1268;
	ld.shared.u32 	%r1269, [%r561+8356];
	add.s32 	%r1270, %r1266, %r1269;
	min.s32 	%r1271, %r1243, %r1270;
	st.shared.u32 	[%r568+8192], %r1271;
	ld.shared.u32 	%r1272, [%r561+164];
	ld.shared.u32 	%r1273, [%r564+10624];
	add.s32 	%r1274, %r1273, %r1272;
	min.s32 	%r1275, %r1247, %r1274;
	st.shared.u32 	[%r568+128], %r1275;
	ld.shared.u32 	%r1276, [%r561+8356];
	add.s32 	%r1277, %r1276, %r1273;
	min.s32 	%r1278, %r1250, %r1277;
	st.shared.u32 	[%r568+8320], %r1278;
	ld.shared.u32 	%r1279, [%r536+168];
	ld.shared.u32 	%r1280, [%r543+10752];
	add.s32 	%r1281, %r1280, %r1279;
	min.s32 	%r1282, %r1254, %r1281;
	st.shared.u32 	[%r548], %r1282;
	ld.shared.u32 	%r1283, [%r536+8360];
	ld.shared.u32 	%r1284, [%r543+10752];
	add.s32 	%r1285, %r1284, %r1283;
	min.s32 	%r1286, %r1258, %r1285;
	st.shared.u32 	[%r548+8192], %r1286;
	ld.shared.u32 	%r1287, [%r543+10880];
	add.s32 	%r1288, %r1287, %r1279;
	min.s32 	%r1289, %r1261, %r1288;
	st.shared.u32 	[%r548+128], %r1289;
	ld.shared.u32 	%r1290, [%r543+10880];
	add.s32 	%r1291, %r1290, %r1283;
	min.s32 	%r1292, %r1264, %r1291;
	st.shared.u32 	[%r548+8320], %r1292;
	ld.shared.u32 	%r1293, [%r561+168];
	ld.shared.u32 	%r1294, [%r564+10752];
	add.s32 	%r1295, %r1294, %r1293;
	min.s32 	%r1296, %r1268, %r1295;
	st.shared.u32 	[%r568], %r1296;
	ld.shared.u32 	%r1297, [%r561+8360];
	add.s32 	%r1298, %r1294, %r1297;
	min.s32 	%r1299, %r1271, %r1298;
	st.shared.u32 	[%r568+8192], %r1299;
	ld.shared.u32 	%r1300, [%r561+168];
	ld.shared.u32 	%r1301, [%r564+10880];
	add.s32 	%r1302, %r1301, %r1300;
	min.s32 	%r1303, %r1275, %r1302;
	st.shared.u32 	[%r568+128], %r1303;
	ld.shared.u32 	%r1304, [%r561+8360];
	add.s32 	%r1305, %r1304, %r1301;
	min.s32 	%r1306, %r1278, %r1305;
	st.shared.u32 	[%r568+8320], %r1306;
	ld.shared.u32 	%r1307, [%r536+172];
	ld.shared.u32 	%r1308, [%r543+11008];
	add.s32 	%r1309, %r1308, %r1307;
	min.s32 	%r1310, %r1282, %r1309;
	st.shared.u32 	[%r548], %r1310;
	ld.shared.u32 	%r1311, [%r536+8364];
	ld.shared.u32 	%r1312, [%r543+11008];
	add.s32 	%r1313, %r1312, %r1311;
	min.s32 	%r1314, %r1286, %r1313;
	st.shared.u32 	[%r548+8192], %r1314;
	ld.shared.u32 	%r1315, [%r543+11136];
	add.s32 	%r1316, %r1315, %r1307;
	min.s32 	%r1317, %r1289, %r1316;
	st.shared.u32 	[%r548+128], %r1317;
	ld.shared.u32 	%r1318, [%r543+11136];
	add.s32 	%r1319, %r1318, %r1311;
	min.s32 	%r1320, %r1292, %r1319;
	st.shared.u32 	[%r548+8320], %r1320;
	ld.shared.u32 	%r1321, [%r561+172];
	ld.shared.u32 	%r1322, [%r564+11008];
	add.s32 	%r1323, %r1322, %r1321;
	min.s32 	%r1324, %r1296, %r1323;
	st.shared.u32 	[%r568], %r1324;
	ld.shared.u32 	%r1325, [%r561+8364];
	add.s32 	%r1326, %r1322, %r1325;
	min.s32 	%r1327, %r1299, %r1326;
	st.shared.u32 	[%r568+8192], %r1327;
	ld.shared.u32 	%r1328, [%r561+172];
	ld.shared.u32 	%r1329, [%r564+11136];
	add.s32 	%r1330, %r1329, %r1328;
	min.s32 	%r1331, %r1303, %r1330;
	st.shared.u32 	[%r568+128], %r1331;
	ld.shared.u32 	%r1332, [%r561+8364];
	add.s32 	%r1333, %r1332, %r1329;
	min.s32 	%r1334, %r1306, %r1333;
	st.shared.u32 	[%r568+8320], %r1334;
	ld.shared.u32 	%r1335, [%r536+176];
	ld.shared.u32 	%r1336, [%r543+11264];
	add.s32 	%r1337, %r1336, %r1335;
	min.s32 	%r1338, %r1310, %r1337;
	st.shared.u32 	[%r548], %r1338;
	ld.shared.u32 	%r1339, [%r536+8368];
	ld.shared.u32 	%r1340, [%r543+11264];
	add.s32 	%r1341, %r1340, %r1339;
	min.s32 	%r1342, %r1314, %r1341;
	st.shared.u32 	[%r548+8192], %r1342;
	ld.shared.u32 	%r1343, [%r543+11392];
	add.s32 	%r1344, %r1343, %r1335;
	min.s32 	%r1345, %r1317, %r1344;
	st.shared.u32 	[%r548+128], %r1345;
	ld.shared.u32 	%r1346, [%r543+11392];
	add.s32 	%r1347, %r1346, %r1339;
	min.s32 	%r1348, %r1320, %r1347;
	st.shared.u32 	[%r548+8320], %r1348;
	ld.shared.u32 	%r1349, [%r561+176];
	ld.shared.u32 	%r1350, [%r564+11264];
	add.s32 	%r1351, %r1350, %r1349;
	min.s32 	%r1352, %r1324, %r1351;
	st.shared.u32 	[%r568], %r1352;
	ld.shared.u32 	%r1353, [%r561+8368];
	add.s32 	%r1354, %r1350, %r1353;
	min.s32 	%r1355, %r1327, %r1354;
	st.shared.u32 	[%r568+8192], %r1355;
	ld.shared.u32 	%r1356, [%r561+176];
	ld.shared.u32 	%r1357, [%r564+11392];
	add.s32 	%r1358, %r1357, %r1356;
	min.s32 	%r1359, %r1331, %r1358;
	st.shared.u32 	[%r568+128], %r1359;
	ld.shared.u32 	%r1360, [%r561+8368];
	add.s32 	%r1361, %r1360, %r1357;
	min.s32 	%r1362, %r1334, %r1361;
	st.shared.u32 	[%r568+8320], %r1362;
	ld.shared.u32 	%r1363, [%r536+180];
	ld.shared.u32 	%r1364, [%r543+11520];
	add.s32 	%r1365, %r1364, %r1363;
	min.s32 	%r1366, %r1338, %r1365;
	st.shared.u32 	[%r548], %r1366;
	ld.shared.u32 	%r1367, [%r536+8372];
	ld.shared.u32 	%r1368, [%r543+11520];
	add.s32 	%r1369, %r1368, %r1367;
	min.s32 	%r1370, %r1342, %r1369;
	st.shared.u32 	[%r548+8192], %r1370;
	ld.shared.u32 	%r1371, [%r543+11648];
	add.s32 	%r1372, %r1371, %r1363;
	min.s32 	%r1373, %r1345, %r1372;
	st.shared.u32 	[%r548+128], %r1373;
	ld.shared.u32 	%r1374, [%r543+11648];
	add.s32 	%r1375, %r1374, %r1367;
	min.s32 	%r1376, %r1348, %r1375;
	st.shared.u32 	[%r548+8320], %r1376;
	ld.shared.u32 	%r1377, [%r561+180];
	ld.shared.u32 	%r1378, [%r564+11520];
	add.s32 	%r1379, %r1378, %r1377;
	min.s32 	%r1380, %r1352, %r1379;
	st.shared.u32 	[%r568], %r1380;
	ld.shared.u32 	%r1381, [%r561+8372];
	add.s32 	%r1382, %r1378, %r1381;
	min.s32 	%r1383, %r1355, %r1382;
	st.shared.u32 	[%r568+8192], %r1383;
	ld.shared.u32 	%r1384, [%r561+180];
	ld.shared.u32 	%r1385, [%r564+11648];
	add.s32 	%r1386, %r1385, %r1384;
	min.s32 	%r1387, %r1359, %r1386;
	st.shared.u32 	[%r568+128], %r1387;
	ld.shared.u32 	%r1388, [%r561+8372];
	add.s32 	%r1389, %r1388, %r1385;
	min.s32 	%r1390, %r1362, %r1389;
	st.shared.u32 	[%r568+8320], %r1390;
	ld.shared.u32 	%r1391, [%r536+184];
	ld.shared.u32 	%r1392, [%r543+11776];
	add.s32 	%r1393, %r1392, %r1391;
	min.s32 	%r1394, %r1366, %r1393;
	st.shared.u32 	[%r548], %r1394;
	ld.shared.u32 	%r1395, [%r536+8376];
	ld.shared.u32 	%r1396, [%r543+11776];
	add.s32 	%r1397, %r1396, %r1395;
	min.s32 	%r1398, %r1370, %r1397;
	st.shared.u32 	[%r548+8192], %r1398;
	ld.shared.u32 	%r1399, [%r543+11904];
	add.s32 	%r1400, %r1399, %r1391;
	min.s32 	%r1401, %r1373, %r1400;
	st.shared.u32 	[%r548+128], %r1401;
	ld.shared.u32 	%r1402, [%r543+11904];
	add.s32 	%r1403, %r1402, %r1395;
	min.s32 	%r1404, %r1376, %r1403;
	st.shared.u32 	[%r548+8320], %r1404;
	ld.shared.u32 	%r1405, [%r561+184];
	ld.shared.u32 	%r1406, [%r564+11776];
	add.s32 	%r1407, %r1406, %r1405;
	min.s32 	%r1408, %r1380, %r1407;
	st.shared.u32 	[%r568], %r1408;
	ld.shared.u32 	%r1409, [%r561+8376];
	add.s32 	%r1410, %r1406, %r1409;
	min.s32 	%r1411, %r1383, %r1410;
	st.shared.u32 	[%r568+8192], %r1411;
	ld.shared.u32 	%r1412, [%r561+184];
	ld.shared.u32 	%r1413, [%r564+11904];
	add.s32 	%r1414, %r1413, %r1412;
	min.s32 	%r1415, %r1387, %r1414;
	st.shared.u32 	[%r568+128], %r1415;
	ld.shared.u32 	%r1416, [%r561+8376];
	add.s32 	%r1417, %r1416, %r1413;
	min.s32 	%r1418, %r1390, %r1417;
	st.shared.u32 	[%r568+8320], %r1418;
	ld.shared.u32 	%r1419, [%r536+188];
	ld.shared.u32 	%r1420, [%r543+12032];
	add.s32 	%r1421, %r1420, %r1419;
	min.s32 	%r1446, %r1394, %r1421;
	st.shared.u32 	[%r548], %r1446;
	ld.shared.u32 	%r1422, [%r536+8380];
	ld.shared.u32 	%r1423, [%r543+12032];
	add.s32 	%r1424, %r1423, %r1422;
	min.s32 	%r1445, %r1398, %r1424;
	st.shared.u32 	[%r548+8192], %r1445;
	ld.shared.u32 	%r1425, [%r543+12160];
	add.s32 	%r1426, %r1425, %r1419;
	min.s32 	%r1444, %r1401, %r1426;
	st.shared.u32 	[%r548+128], %r1444;
	ld.shared.u32 	%r1427, [%r543+12160];
	add.s32 	%r1428, %r1427, %r1422;
	min.s32 	%r1443, %r1404, %r1428;
	st.shared.u32 	[%r548+8320], %r1443;
	ld.shared.u32 	%r1429, [%r561+188];
	ld.shared.u32 	%r1430, [%r564+12032];
	add.s32 	%r1431, %r1430, %r1429;
	min.s32 	%r1442, %r1408, %r1431;
	st.shared.u32 	[%r568], %r1442;
	ld.shared.u32 	%r1432, [%r561+8380];
	add.s32 	%r1433, %r1430, %r1432;
	min.s32 	%r1441, %r1411, %r1433;
	st.shared.u32 	[%r568+8192], %r1441;
	ld.shared.u32 	%r1434, [%r561+188];
	ld.shared.u32 	%r1435, [%r564+12160];
	add.s32 	%r1436, %r1435, %r1434;
	min.s32 	%r1440, %r1415, %r1436;
	st.shared.u32 	[%r568+128], %r1440;
	ld.shared.u32 	%r1437, [%r561+8380];
	add.s32 	%r1438, %r1437, %r1435;
	min.s32 	%r1439, %r1418, %r1438;
	st.shared.u32 	[%r568+8320], %r1439;
	add.s32 	%r1447, %r1447, 48;
	bra.uni 	$L__BB1_2;
$L__BB1_4:
	st.global.u32 	[%rd3], %r23;
	st.global.u32 	[%rd4], %r24;
	st.global.u32 	[%rd3+128], %r25;
	st.global.u32 	[%rd4+128], %r26;
	st.global.u32 	[%rd1], %r19;
	st.global.u32 	[%rd2], %r20;
	st.global.u32 	[%rd1+128], %r21;
	st.global.u32 	[%rd2+128], %r22;
$L__BB1_5:
	ret;

}
	// .globl	_Z6Phase3Piim
.visible .entry _Z6Phase3Piim(
	.param .u64 .ptr .align 1 _Z6Phase3Piim_param_0,
	.param .u32 _Z6Phase3Piim_param_1,
	.param .u64 _Z6Phase3Piim_param_2
)
{
	.reg .pred 	%p<5>;
	.reg .b32 	%r<639>;
	.reg .b64 	%rd<30>;
	// demoted variable
	.shared .align 4 .b8 _ZZ6Phase3PiimE8shared_D[16384];
	// demoted variable
	.shared .align 4 .b8 _ZZ6Phase3PiimE4ColD[16384];
	// demoted variable
	.shared .align 4 .b8 _ZZ6Phase3PiimE4RowD[16384];
	ld.param.u64 	%rd3, [_Z6Phase3Piim_param_0];
	ld.param.u32 	%r28, [_Z6Phase3Piim_param_1];
	ld.param.u64 	%rd4, [_Z6Phase3Piim_param_2];
	mov.u32 	%r1, %ctaid.x;
	setp.eq.s32 	%p1, %r1, %r28;
	mov.u32 	%r2, %ctaid.y;
	setp.eq.s32 	%p2, %r2, %r28;
	or.pred  	%p3, %p1, %p2;
	@%p3 bra 	$L__BB2_5;
	cvta.to.global.u64 	%rd5, %rd3;
	mov.u32 	%r30, %tid.x;
	mov.u32 	%r31, %tid.y;
	shl.b32 	%r32, %r1, 6;
	add.s32 	%r33, %r32, %r30;
	shl.b32 	%r34, %r2, 6;
	add.s32 	%r35, %r34, %r31;
	cvt.u64.u32 	%rd6, %r35;
	mul.lo.s64 	%rd7, %rd4, %rd6;
	cvt.s64.s32 	%rd8, %r33;
	add.s64 	%rd9, %rd7, %rd8;
	shl.b64 	%rd10, %rd9, 2;
	add.s64 	%rd1, %rd5, %rd10;
	ld.global.u32 	%r36, [%rd1];
	shl.b32 	%r37, %r31, 8;
	mov.u32 	%r38, _ZZ6Phase3PiimE8shared_D;
	add.s32 	%r39, %r38, %r37;
	shl.b32 	%r40, %r30, 2;
	add.s32 	%r3, %r39, %r40;
	st.shared.u32 	[%r3], %r36;
	add.s32 	%r41, %r35, 32;
	cvt.u64.u32 	%rd11, %r41;
	mul.lo.s64 	%rd12, %rd4, %rd11;
	add.s64 	%rd13, %rd12, %rd8;
	shl.b64 	%rd14, %rd13, 2;
	add.s64 	%rd2, %rd5, %rd14;
	ld.global.u32 	%r42, [%rd2];
	st.shared.u32 	[%r3+8192], %r42;
	ld.global.u32 	%r43, [%rd1+128];
	st.shared.u32 	[%r3+128], %r43;
	ld.global.u32 	%r44, [%rd2+128];
	st.shared.u32 	[%r3+8320], %r44;
	shl.b32 	%r45, %r28, 6;
	add.s32 	%r46, %r45, %r31;
	cvt.s64.s32 	%rd15, %r46;
	mad.lo.s64 	%rd16, %rd4, %rd15, %rd8;
	shl.b64 	%rd17, %rd16, 2;
	add.s64 	%rd18, %rd5, %rd17;
	ld.global.u32 	%r47, [%rd18];
	mov.u32 	%r48, _ZZ6Phase3PiimE4ColD;
	add.s32 	%r49, %r48, %r37;
	add.s32 	%r50, %r49, %r40;
	st.shared.u32 	[%r50], %r47;
	add.s32 	%r51, %r46, 32;
	cvt.s64.s32 	%rd19, %r51;
	mad.lo.s64 	%rd20, %rd4, %rd19, %rd8;
	shl.b64 	%rd21, %rd20, 2;
	add.s64 	%rd22, %rd5, %rd21;
	ld.global.u32 	%r52, [%rd22];
	st.shared.u32 	[%r50+8192], %r52;
	ld.global.u32 	%r53, [%rd18+128];
	st.shared.u32 	[%r50+128], %r53;
	ld.global.u32 	%r54, [%rd22+128];
	st.shared.u32 	[%r50+8320], %r54;
	add.s32 	%r55, %r45, %r30;
	cvt.s64.s32 	%rd23, %r55;
	add.s64 	%rd24, %rd7, %rd23;
	shl.b64 	%rd25, %rd24, 2;
	add.s64 	%rd26, %rd5, %rd25;
	ld.global.u32 	%r56, [%rd26];
	mov.u32 	%r57, _ZZ6Phase3PiimE4RowD;
	add.s32 	%r58, %r57, %r37;
	add.s32 	%r59, %r58, %r40;
	st.shared.u32 	[%r59], %r56;
	add.s64 	%rd27, %rd12, %rd23;
	shl.b64 	%rd28, %rd27, 2;
	add.s64 	%rd29, %rd5, %rd28;
	ld.global.u32 	%r60, [%rd29];
	st.shared.u32 	[%r59+8192], %r60;
	ld.global.u32 	%r61, [%rd26+128];
	st.shared.u32 	[%r59+128], %r61;
	ld.global.u32 	%r62, [%rd29+128];
	st.shared.u32 	[%r59+8320], %r62;
	bar.sync 	0;
	ld.shared.u32 	%r638, [%r3];
	ld.shared.u32 	%r637, [%r3+8192];
	ld.shared.u32 	%r636, [%r3+128];
	ld.shared.u32 	%r635, [%r3+8320];
	add.s32 	%r633, %r58, 8192;
	add.s32 	%r63, %r40, %r48;
	add.s32 	%r632, %r63, 6144;
	mov.b32 	%r634, 8000;
$L__BB2_2:
	.pragma "nounroll";
	ld.shared.u32 	%r64, [%r633+-8192];
	ld.shared.u32 	%r65, [%r632+-6144];
	add.s32 	%r66, %r65, %r64;
	min.s32 	%r67, %r638, %r66;
	ld.shared.u32 	%r68, [%r633];
	add.s32 	%r69, %r65, %r68;
	min.s32 	%r70, %r637, %r69;
	ld.shared.u32 	%r71, [%r632+-6016];
	add.s32 	%r72, %r71, %r64;
	min.s32 	%r73, %r636, %r72;
	add.s32 	%r74, %r68, %r71;
	min.s32 	%r75, %r635, %r74;
	ld.shared.u32 	%r76, [%r633+-8188];
	ld.shared.u32 	%r77, [%r632+-5888];
	add.s32 	%r78, %r77, %r76;
	min.s32 	%r79, %r67, %r78;
	ld.shared.u32 	%r80, [%r633+4];
	add.s32 	%r81, %r77, %r80;
	min.s32 	%r82, %r70, %r81;
	ld.shared.u32 	%r83, [%r632+-5760];
	add.s32 	%r84, %r83, %r76;
	min.s32 	%r85, %r73, %r84;
	add.s32 	%r86, %r80, %r83;
	min.s32 	%r87, %r75, %r86;
	ld.shared.u32 	%r88, [%r633+-8184];
	ld.shared.u32 	%r89, [%r632+-5632];
	add.s32 	%r90, %r89, %r88;
	min.s32 	%r91, %r79, %r90;
	ld.shared.u32 	%r92, [%r633+8];
	add.s32 	%r93, %r89, %r92;
	min.s32 	%r94, %r82, %r93;
	ld.shared.u32 	%r95, [%r632+-5504];
	add.s32 	%r96, %r95, %r88;
	min.s32 	%r97, %r85, %r96;
	add.s32 	%r98, %r92, %r95;
	min.s32 	%r99, %r87, %r98;
	ld.shared.u32 	%r100, [%r633+-8180];
	ld.shared.u32 	%r101, [%r632+-5376];
	add.s32 	%r102, %r101, %r100;
	min.s32 	%r103, %r91, %r102;
	ld.shared.u32 	%r104, [%r633+12];
	add.s32 	%r105, %r101, %r104;
	min.s32 	%r106, %r94, %r105;
	ld.shared.u32 	%r107, [%r632+-5248];
	add.s32 	%r108, %r107, %r100;
	min.s32 	%r109, %r97, %r108;
	add.s32 	%r110, %r104, %r107;
	min.s32 	%r111, %r99, %r110;
	ld.shared.u32 	%r112, [%r633+-8176];
	ld.shared.u32 	%r113, [%r632+-5120];
	add.s32 	%r114, %r113, %r112;
	min.s32 	%r115, %r103, %r114;
	ld.shared.u32 	%r116, [%r633+16];
	add.s32 	%r117, %r113, %r116;
	min.s32 	%r118, %r106, %r117;
	ld.shared.u32 	%r119, [%r632+-4992];
	add.s32 	%r120, %r119, %r112;
	min.s32 	%r121, %r109, %r120;
	add.s32 	%r122, %r116, %r119;
	min.s32 	%r123, %r111, %r122;
	ld.shared.u32 	%r124, [%r633+-8172];
	ld.shared.u32 	%r125, [%r632+-4864];
	add.s32 	%r126, %r125, %r124;
	min.s32 	%r127, %r115, %r126;
	ld.shared.u32 	%r128, [%r633+20];
	add.s32 	%r129, %r125, %r128;
	min.s32 	%r130, %r118, %r129;
	ld.shared.u32 	%r131, [%r632+-4736];
	add.s32 	%r132, %r131, %r124;
	min.s32 	%r133, %r121, %r132;
	add.s32 	%r134, %r128, %r131;
	min.s32 	%r135, %r123, %r134;
	ld.shared.u32 	%r136, [%r633+-8168];
	ld.shared.u32 	%r137, [%r632+-4608];
	add.s32 	%r138, %r137, %r136;
	min.s32 	%r139, %r127, %r138;
	ld.shared.u32 	%r140, [%r633+24];
	add.s32 	%r141, %r137, %r140;
	min.s32 	%r142, %r130, %r141;
	ld.shared.u32 	%r143, [%r632+-4480];
	add.s32 	%r144, %r143, %r136;
	min.s32 	%r145, %r133, %r144;
	add.s32 	%r146, %r140, %r143;
	min.s32 	%r147, %r135, %r146;
	ld.shared.u32 	%r148, [%r633+-8164];
	ld.shared.u32 	%r149, [%r632+-4352];
	add.s32 	%r150, %r149, %r148;
	min.s32 	%r151, %r139, %r150;
	ld.shared.u32 	%r152, [%r633+28];
	add.s32 	%r153, %r149, %r152;
	min.s32 	%r154, %r142, %r153;
	ld.shared.u32 	%r155, [%r632+-4224];
	add.s32 	%r156, %r155, %r148;
	min.s32 	%r157, %r145, %r156;
	add.s32 	%r158, %r152, %r155;
	min.s32 	%r159, %r147, %r158;
	ld.shared.u32 	%r160, [%r633+-8160];
	ld.shared.u32 	%r161, [%r632+-4096];
	add.s32 	%r162, %r161, %r160;
	min.s32 	%r163, %r151, %r162;
	ld.shared.u32 	%r164, [%r633+32];
	add.s32 	%r165, %r161, %r164;
	min.s32 	%r166, %r154, %r165;
	ld.shared.u32 	%r167, [%r632+-3968];
	add.s32 	%r168, %r167, %r160;
	min.s32 	%r169, %r157, %r168;
	add.s32 	%r170, %r164, %r167;
	min.s32 	%r171, %r159, %r170;
	ld.shared.u32 	%r172, [%r633+-8156];
	ld.shared.u32 	%r173, [%r632+-3840];
	add.s32 	%r174, %r173, %r172;
	min.s32 	%r175, %r163, %r174;
	ld.shared.u32 	%r176, [%r633+36];
	add.s32 	%r177, %r173, %r176;
	min.s32 	%r178, %r166, %r177;
	ld.shared.u32 	%r179, [%r632+-3712];
	add.s32 	%r180, %r179, %r172;
	min.s32 	%r181, %r169, %r180;
	add.s32 	%r182, %r176, %r179;
	min.s32 	%r183, %r171, %r182;
	ld.shared.u32 	%r184, [%r633+-8152];
	ld.shared.u32 	%r185, [%r632+-3584];
	add.s32 	%r186, %r185, %r184;
	min.s32 	%r187, %r175, %r186;
	ld.shared.u32 	%r188, [%r633+40];
	add.s32 	%r189, %r185, %r188;
	min.s32 	%r190, %r178, %r189;
	ld.shared.u32 	%r191, [%r632+-3456];
	add.s32 	%r192, %r191, %r184;
	min.s32 	%r193, %r181, %r192;
	add.s32 	%r194, %r188, %r191;
	min.s32 	%r195, %r183, %r194;
	ld.shared.u32 	%r196, [%r633+-8148];
	ld.shared.u32 	%r197, [%r632+-3328];
	add.s32 	%r198, %r197, %r196;
	min.s32 	%r199, %r187, %r198;
	ld.shared.u32 	%r200, [%r633+44];
	add.s32 	%r201, %r197, %r200;
	min.s32 	%r202, %r190, %r201;
	ld.shared.u32 	%r203, [%r632+-3200];
	add.s32 	%r204, %r203, %r196;
	min.s32 	%r205, %r193, %r204;
	add.s32 	%r206, %r200, %r203;
	min.s32 	%r207, %r195, %r206;
	ld.shared.u32 	%r208, [%r633+-8144];
	ld.shared.u32 	%r209, [%r632+-3072];
	add.s32 	%r210, %r209, %r208;
	min.s32 	%r211, %r199, %r210;
	ld.shared.u32 	%r212, [%r633+48];
	add.s32 	%r213, %r209, %r212;
	min.s32 	%r214, %r202, %r213;
	ld.shared.u32 	%r215, [%r632+-2944];
	add.s32 	%r216, %r215, %r208;
	min.s32 	%r217, %r205, %r216;
	add.s32 	%r218, %r212, %r215;
	min.s32 	%r219, %r207, %r218;
	ld.shared.u32 	%r220, [%r633+-8140];
	ld.shared.u32 	%r221, [%r632+-2816];
	add.s32 	%r222, %r221, %r220;
	min.s32 	%r223, %r211, %r222;
	ld.shared.u32 	%r224, [%r633+52];
	add.s32 	%r225, %r221, %r224;
	min.s32 	%r226, %r214, %r225;
	ld.shared.u32 	%r227, [%r632+-2688];
	add.s32 	%r228, %r227, %r220;
	min.s32 	%r229, %r217, %r228;
	add.s32 	%r230, %r224, %r227;
	min.s32 	%r231, %r219, %r230;
	ld.shared.u32 	%r232, [%r633+-8136];
	ld.shared.u32 	%r233, [%r632+-2560];
	add.s32 	%r234, %r233, %r232;
	min.s32 	%r235, %r223, %r234;
	ld.shared.u32 	%r236, [%r633+56];
	add.s32 	%r237, %r233, %r236;
	min.s32 	%r238, %r226, %r237;
	ld.shared.u32 	%r239, [%r632+-2432];
	add.s32 	%r240, %r239, %r232;
	min.s32 	%r241, %r229, %r240;
	add.s32 	%r242, %r236, %r239;
	min.s32 	%r243, %r231, %r242;
	ld.shared.u32 	%r244, [%r633+-8132];
	ld.shared.u32 	%r245, [%r632+-2304];
	add.s32 	%r246, %r245, %r244;
	min.s32 	%r17, %r235, %r246;
	ld.shared.u32 	%r247, [%r633+60];
	add.s32 	%r248, %r245, %r247;
	min.s32 	%r18, %r238, %r248;
	ld.shared.u32 	%r249, [%r632+-2176];
	add.s32 	%r250, %r249, %r244;
	min.s32 	%r19, %r241, %r250;
	add.s32 	%r251, %r247, %r249;
	min.s32 	%r20, %r243, %r251;
	add.s32 	%r634, %r634, 192;
	setp.eq.s32 	%p4, %r634, 8384;
	@%p4 bra 	$L__BB2_4;
	ld.shared.u32 	%r252, [%r633+-8128];
	ld.shared.u32 	%r253, [%r632+-2048];
	add.s32 	%r254, %r253, %r252;
	min.s32 	%r255, %r17, %r254;
	ld.shared.u32 	%r256, [%r633+64];
	add.s32 	%r257, %r253, %r256;
	min.s32 	%r258, %r18, %r257;
	ld.shared.u32 	%r259, [%r632+-1920];
	add.s32 	%r260, %r259, %r252;
	min.s32 	%r261, %r19, %r260;
	add.s32 	%r262, %r256, %r259;
	min.s32 	%r263, %r20, %r262;
	ld.shared.u32 	%r264, [%r633+-8124];
	ld.shared.u32 	%r265, [%r632+-1792];
	add.s32 	%r266, %r265, %r264;
	min.s32 	%r267, %r255, %r266;
	ld.shared.u32 	%r268, [%r633+68];
	add.s32 	%r269, %r265, %r268;
	min.s32 	%r270, %r258, %r269;
	ld.shared.u32 	%r271, [%r632+-1664];
	add.s32 	%r272, %r271, %r264;
	min.s32 	%r273, %r261, %r272;
	add.s32 	%r274, %r268, %r271;
	min.s32 	%r275, %r263, %r274;
	ld.shared.u32 	%r276, [%r633+-8120];
	ld.shared.u32 	%r277, [%r632+-1536];
	add.s32 	%r278, %r277, %r276;
	min.s32 	%r279, %r267, %r278;
	ld.shared.u32 	%r280, [%r633+72];
	add.s32 	%r281, %r277, %r280;
	min.s32 	%r282, %r270, %r281;
	ld.shared.u32 	%r283, [%r632+-1408];
	add.s32 	%r284, %r283, %r276;
	min.s32 	%r285, %r273, %r284;
	add.s32 	%r286, %r280, %r283;
	min.s32 	%r287, %r275, %r286;
	ld.shared.u32 	%r288, [%r633+-8116];
	ld.shared.u32 	%r289, [%r632+-1280];
	add.s32 	%r290, %r289, %r288;
	min.s32 	%r291, %r279, %r290;
	ld.shared.u32 	%r292, [%r633+76];
	add.s32 	%r293, %r289, %r292;
	min.s32 	%r294, %r282, %r293;
	ld.shared.u32 	%r295, [%r632+-1152];
	add.s32 	%r296, %r295, %r288;
	min.s32 	%r297, %r285, %r296;
	add.s32 	%r298, %r292, %r295;
	min.s32 	%r299, %r287, %r298;
	ld.shared.u32 	%r300, [%r633+-8112];
	ld.shared.u32 	%r301, [%r632+-1024];
	add.s32 	%r302, %r301, %r300;
	min.s32 	%r303, %r291, %r302;
	ld.shared.u32 	%r304, [%r633+80];
	add.s32 	%r305, %r301, %r304;
	min.s32 	%r306, %r294, %r305;
	ld.shared.u32 	%r307, [%r632+-896];
	add.s32 	%r308, %r307, %r300;
	min.s32 	%r309, %r297, %r308;
	add.s32 	%r310, %r304, %r307;
	min.s32 	%r311, %r299, %r310;
	ld.shared.u32 	%r312, [%r633+-8108];
	ld.shared.u32 	%r313, [%r632+-768];
	add.s32 	%r314, %r313, %r312;
	min.s32 	%r315, %r303, %r314;
	ld.shared.u32 	%r316, [%r633+84];
	add.s32 	%r317, %r313, %r316;
	min.s32 	%r318, %r306, %r317;
	ld.shared.u32 	%r319, [%r632+-640];
	add.s32 	%r320, %r319, %r312;
	min.s32 	%r321, %r309, %r320;
	add.s32 	%r322, %r316, %r319;
	min.s32 	%r323, %r311, %r322;
	ld.shared.u32 	%r324, [%r633+-8104];
	ld.shared.u32 	%r325, [%r632+-512];
	add.s32 	%r326, %r325, %r324;
	min.s32 	%r327, %r315, %r326;
	ld.shared.u32 	%r328, [%r633+88];
	add.s32 	%r329, %r325, %r328;
	min.s32 	%r330, %r318, %r329;
	ld.shared.u32 	%r331, [%r632+-384];
	add.s32 	%r332, %r331, %r324;
	min.s32 	%r333, %r321, %r332;
	add.s32 	%r334, %r328, %r331;
	min.s32 	%r335, %r323, %r334;
	ld.shared.u32 	%r336, [%r633+-8100];
	ld.shared.u32 	%r337, [%r632+-256];
	add.s32 	%r338, %r337, %r336;
	min.s32 	%r339, %r327, %r338;
	ld.shared.u32 	%r340, [%r633+92];
	add.s32 	%r341, %r337, %r340;
	min.s32 	%r342, %r330, %r341;
	ld.shared.u32 	%r343, [%r632+-128];
	add.s32 	%r344, %r343, %r336;
	min.s32 	%r345, %r333, %r344;
	add.s32 	%r346, %r340, %r343;
	min.s32 	%r347, %r335, %r346;
	ld.shared.u32 	%r348, [%r633+-8096];
	ld.shared.u32 	%r349, [%r632];
	add.s32 	%r350, %r349, %r348;
	min.s32 	%r351, %r339, %r350;
	ld.shared.u32 	%r352, [%r633+96];
	add.s32 	%r353, %r349, %r352;
	min.s32 	%r354, %r342, %r353;
	ld.shared.u32 	%r355, [%r632+128];
	add.s32 	%r356, %r355, %r348;
	min.s32 	%r357, %r345, %r356;
	add.s32 	%r358, %r352, %r355;
	min.s32 	%r359, %r347, %r358;
	ld.shared.u32 	%r360, [%r633+-8092];
	ld.shared.u32 	%r361, [%r632+256];
	add.s32 	%r362, %r361, %r360;
	min.s32 	%r363, %r351, %r362;
	ld.shared.u32 	%r364, [%r633+100];
	add.s32 	%r365, %r361, %r364;
	min.s32 	%r366, %r354, %r365;
	ld.shared.u32 	%r367, [%r632+384];
	add.s32 	%r368, %r367, %r360;
	min.s32 	%r369, %r357, %r368;
	add.s32 	%r370, %r364, %r367;
	min.s32 	%r371, %r359, %r370;
	ld.shared.u32 	%r372, [%r633+-8088];
	ld.shared.u32 	%r373, [%r632+512];
	add.s32 	%r374, %r373, %r372;
	min.s32 	%r375, %r363, %r374;
	ld.shared.u32 	%r376, [%r633+104];
	add.s32 	%r377, %r373, %r376;
	min.s32 	%r378, %r366, %r377;
	ld.shared.u32 	%r379, [%r632+640];
	add.s32 	%r380, %r379, %r372;
	min.s32 	%r381, %r369, %r380;
	add.s32 	%r382, %r376, %r379;
	min.s32 	%r383, %r371, %r382;
	ld.shared.u32 	%r384, [%r633+-8084];
	ld.shared.u32 	%r385, [%r632+768];
	add.s32 	%r386, %r385, %r384;
	min.s32 	%r387, %r375, %r386;
	ld.shared.u32 	%r388, [%r633+108];
	add.s32 	%r389, %r385, %r388;
	min.s32 	%r390, %r378, %r389;
	ld.shared.u32 	%r391, [%r632+896];
	add.s32 	%r392, %r391, %r384;
	min.s32 	%r393, %r381, %r392;
	add.s32 	%r394, %r388, %r391;
	min.s32 	%r395, %r383, %r394;
	ld.shared.u32 	%r396, [%r633+-8080];
	ld.shared.u32 	%r397, [%r632+1024];
	add.s32 	%r398, %r397, %r396;
	min.s32 	%r399, %r387, %r398;
	ld.shared.u32 	%r400, [%r633+112];
	add.s32 	%r401, %r397, %r400;
	min.s32 	%r402, %r390, %r401;
	ld.shared.u32 	%r403, [%r632+1152];
	add.s32 	%r404, %r403, %r396;
	min.s32 	%r405, %r393, %r404;
	add.s32 	%r406, %r400, %r403;
	min.s32 	%r407, %r395, %r406;
	ld.shared.u32 	%r408, [%r633+-8076];
	ld.shared.u32 	%r409, [%r632+1280];
	add.s32 	%r410, %r409, %r408;
	min.s32 	%r411, %r399, %r410;
	ld.shared.u32 	%r412, [%r633+116];
	add.s32 	%r413, %r409, %r412;
	min.s32 	%r414, %r402, %r413;
	ld.shared.u32 	%r415, [%r632+1408];
	add.s32 	%r416, %r415, %r408;
	min.s32 	%r417, %r405, %r416;
	add.s32 	%r418, %r412, %r415;
	min.s32 	%r419, %r407, %r418;
	ld.shared.u32 	%r420, [%r633+-8072];
	ld.shared.u32 	%r421, [%r632+1536];
	add.s32 	%r422, %r421, %r420;
	min.s32 	%r423, %r411, %r422;
	ld.shared.u32 	%r424, [%r633+120];
	add.s32 	%r425, %r421, %r424;
	min.s32 	%r426, %r414, %r425;
	ld.shared.u32 	%r427, [%r632+1664];
	add.s32 	%r428, %r427, %r420;
	min.s32 	%r429, %r417, %r428;
	add.s32 	%r430, %r424, %r427;
	min.s32 	%r431, %r419, %r430;
	ld.shared.u32 	%r432, [%r633+-8068];
	ld.shared.u32 	%r433, [%r632+1792];
	add.s32 	%r434, %r433, %r432;
	min.s32 	%r435, %r423, %r434;
	ld.shared.u32 	%r436, [%r633+124];
	add.s32 	%r437, %r433, %r436;
	min.s32 	%r438, %r426, %r437;
	ld.shared.u32 	%r439, [%r632+1920];
	add.s32 	%r440, %r439, %r432;
	min.s32 	%r441, %r429, %r440;
	add.s32 	%r442, %r436, %r439;
	min.s32 	%r443, %r431, %r442;
	ld.shared.u32 	%r444, [%r633+-8064];
	ld.shared.u32 	%r445, [%r632+2048];
	add.s32 	%r446, %r445, %r444;
	min.s32 	%r447, %r435, %r446;
	ld.shared.u32 	%r448, [%r633+128];
	add.s32 	%r449, %r445, %r448;
	min.s32 	%r450, %r438, %r449;
	ld.shared.u32 	%r451, [%r632+2176];
	add.s32 	%r452, %r451, %r444;
	min.s32 	%r453, %r441, %r452;
	add.s32 	%r454, %r448, %r451;
	min.s32 	%r455, %r443, %r454;
	ld.shared.u32 	%r456, [%r633+-8060];
	ld.shared.u32 	%r457, [%r632+2304];
	add.s32 	%r458, %r457, %r456;
	min.s32 	%r459, %r447, %r458;
	ld.shared.u32 	%r460, [%r633+132];
	add.s32 	%r461, %r457, %r460;
	min.s32 	%r462, %r450, %r461;
	ld.shared.u32 	%r463, [%r632+2432];
	add.s32 	%r464, %r463, %r456;
	min.s32 	%r465, %r453, %r464;
	add.s32 	%r466, %r460, %r463;
	min.s32 	%r467, %r455, %r466;
	ld.shared.u32 	%r468, [%r633+-8056];
	ld.shared.u32 	%r469, [%r632+2560];
	add.s32 	%r470, %r469, %r468;
	min.s32 	%r471, %r459, %r470;
	ld.shared.u32 	%r472, [%r633+136];
	add.s32 	%r473, %r469, %r472;
	min.s32 	%r474, %r462, %r473;
	ld.shared.u32 	%r475, [%r632+2688];
	add.s32 	%r476, %r475, %r468;
	min.s32 	%r477, %r465, %r476;
	add.s32 	%r478, %r472, %r475;
	min.s32 	%r479, %r467, %r478;
	ld.shared.u32 	%r480, [%r633+-8052];
	ld.shared.u32 	%r481, [%r632+2816];
	add.s32 	%r482, %r481, %r480;
	min.s32 	%r483, %r471, %r482;
	ld.shared.u32 	%r484, [%r633+140];
	add.s32 	%r485, %r481, %r484;
	min.s32 	%r486, %r474, %r485;
	ld.shared.u32 	%r487, [%r632+2944];
	add.s32 	%r488, %r487, %r480;
	min.s32 	%r489, %r477, %r488;
	add.s32 	%r490, %r484, %r487;
	min.s32 	%r491, %r479, %r490;
	ld.shared.u32 	%r492, [%r633+-8048];
	ld.shared.u32 	%r493, [%r632+3072];
	add.s32 	%r494, %r493, %r492;
	min.s32 	%r495, %r483, %r494;
	ld.shared.u32 	%r496, [%r633+144];
	add.s32 	%r497, %r493, %r496;
	min.s32 	%r498, %r486, %r497;
	ld.shared.u32 	%r499, [%r632+3200];
	add.s32 	%r500, %r499, %r492;
	min.s32 	%r501, %r489, %r500;
	add.s32 	%r502, %r496, %r499;
	min.s32 	%r503, %r491, %r502;
	ld.shared.u32 	%r504, [%r633+-8044];
	ld.shared.u32 	%r505, [%r632+3328];
	add.s32 	%r506, %r505, %r504;
	min.s32 	%r507, %r495, %r506;
	ld.shared.u32 	%r508, [%r633+148];
	add.s32 	%r509, %r505, %r508;
	min.s32 	%r510, %r498, %r509;
	ld.shared.u32 	%r511, [%r632+3456];
	add.s32 	%r512, %r511, %r504;
	min.s32 	%r513, %r501, %r512;
	add.s32 	%r514, %r508, %r511;
	min.s32 	%r515, %r503, %r514;
	ld.shared.u32 	%r516, [%r633+-8040];
	ld.shared.u32 	%r517, [%r632+3584];
	add.s32 	%r518, %r517, %r516;
	min.s32 	%r519, %r507, %r518;
	ld.shared.u32 	%r520, [%r633+152];
	add.s32 	%r521, %r517, %r520;
	min.s32 	%r522, %r510, %r521;
	ld.shared.u32 	%r523, [%r632+3712];
	add.s32 	%r524, %r523, %r516;
	min.s32 	%r525, %r513, %r524;
	add.s32 	%r526, %r520, %r523;
	min.s32 	%r527, %r515, %r526;
	ld.shared.u32 	%r528, [%r633+-8036];
	ld.shared.u32 	%r529, [%r632+3840];
	add.s32 	%r530, %r529, %r528;
	min.s32 	%r531, %r519, %r530;
	ld.shared.u32 	%r532, [%r633+156];
	add.s32 	%r533, %r529, %r532;
	min.s32 	%r534, %r522, %r533;
	ld.shared.u32 	%r535, [%r632+3968];
	add.s32 	%r536, %r535, %r528;
	min.s32 	%r537, %r525, %r536;
	add.s32 	%r538, %r532, %r535;
	min.s32 	%r539, %r527, %r538;
	ld.shared.u32 	%r540, [%r633+-8032];
	ld.shared.u32 	%r541, [%r632+4096];
	add.s32 	%r542, %r541, %r540;
	min.s32 	%r543, %r531, %r542;
	ld.shared.u32 	%r544, [%r633+160];
	add.s32 	%r545, %r541, %r544;
	min.s32 	%r546, %r534, %r545;
	ld.shared.u32 	%r547, [%r632+4224];
	add.s32 	%r548, %r547, %r540;
	min.s32 	%r549, %r537, %r548;
	add.s32 	%r550, %r544, %r547;
	min.s32 	%r551, %r539, %r550;
	ld.shared.u32 	%r552, [%r633+-8028];
	ld.shared.u32 	%r553, [%r632+4352];
	add.s32 	%r554, %r553, %r552;
	min.s32 	%r555, %r543, %r554;
	ld.shared.u32 	%r556, [%r633+164];
	add.s32 	%r557, %r553, %r556;
	min.s32 	%r558, %r546, %r557;
	ld.shared.u32 	%r559, [%r632+4480];
	add.s32 	%r560, %r559, %r552;
	min.s32 	%r561, %r549, %r560;
	add.s32 	%r562, %r556, %r559;
	min.s32 	%r563, %r551, %r562;
	ld.shared.u32 	%r564, [%r633+-8024];
	ld.shared.u32 	%r565, [%r632+4608];
	add.s32 	%r566, %r565, %r564;
	min.s32 	%r567, %r555, %r566;
	ld.shared.u32 	%r568, [%r633+168];
	add.s32 	%r569, %r565, %r568;
	min.s32 	%r570, %r558, %r569;
	ld.shared.u32 	%r571, [%r632+4736];
	add.s32 	%r572, %r571, %r564;
	min.s32 	%r573, %r561, %r572;
	add.s32 	%r574, %r568, %r571;
	min.s32 	%r575, %r563, %r574;
	ld.shared.u32 	%r576, [%r633+-8020];
	ld.shared.u32 	%r577, [%r632+4864];
	add.s32 	%r578, %r577, %r576;
	min.s32 	%r579, %r567, %r578;
	ld.shared.u32 	%r580, [%r633+172];
	add.s32 	%r581, %r577, %r580;
	min.s32 	%r582, %r570, %r581;
	ld.shared.u32 	%r583, [%r632+4992];
	add.s32 	%r584, %r583, %r576;
	min.s32 	%r585, %r573, %r584;
	add.s32 	%r586, %r580, %r583;
	min.s32 	%r587, %r575, %r586;
	ld.shared.u32 	%r588, [%r633+-8016];
	ld.shared.u32 	%r589, [%r632+5120];
	add.s32 	%r590, %r589, %r588;
	min.s32 	%r591, %r579, %r590;
	ld.shared.u32 	%r592, [%r633+176];
	add.s32 	%r593, %r589, %r592;
	min.s32 	%r594, %r582, %r593;
	ld.shared.u32 	%r595, [%r632+5248];
	add.s32 	%r596, %r595, %r588;
	min.s32 	%r597, %r585, %r596;
	add.s32 	%r598, %r592, %r595;
	min.s32 	%r599, %r587, %r598;
	ld.shared.u32 	%r600, [%r633+-8012];
	ld.shared.u32 	%r601, [%r632+5376];
	add.s32 	%r602, %r601, %r600;
	min.s32 	%r603, %r591, %r602;
	ld.shared.u32 	%r604, [%r633+180];
	add.s32 	%r605, %r601, %r604;
	min.s32 	%r606, %r594, %r605;
	ld.shared.u32 	%r607, [%r632+5504];
	add.s32 	%r608, %r607, %r600;
	min.s32 	%r609, %r597, %r608;
	add.s32 	%r610, %r604, %r607;
	min.s32 	%r611, %r599, %r610;
	ld.shared.u32 	%r612, [%r633+-8008];
	ld.shared.u32 	%r613, [%r632+5632];
	add.s32 	%r614, %r613, %r612;
	min.s32 	%r615, %r603, %r614;
	ld.shared.u32 	%r616, [%r633+184];
	add.s32 	%r617, %r613, %r616;
	min.s32 	%r618, %r606, %r617;
	ld.shared.u32 	%r619, [%r632+5760];
	add.s32 	%r620, %r619, %r612;
	min.s32 	%r621, %r609, %r620;
	add.s32 	%r622, %r616, %r619;
	min.s32 	%r623, %r611, %r622;
	ld.shared.u32 	%r624, [%r633+-8004];
	ld.shared.u32 	%r625, [%r632+5888];
	add.s32 	%r626, %r625, %r624;
	min.s32 	%r638, %r615, %r626;
	ld.shared.u32 	%r627, [%r633+188];
	add.s32 	%r628, %r625, %r627;
	min.s32 	%r637, %r618, %r628;
	ld.shared.u32 	%r629, [%r632+6016];
	add.s32 	%r630, %r629, %r624;
	min.s32 	%r636, %r621, %r630;
	add.s32 	%r631, %r627, %r629;
	min.s32 	%r635, %r623, %r631;
	add.s32 	%r633, %r633, 192;
	add.s32 	%r632, %r632, 12288;
	bra.uni 	$L__BB2_2;
$L__BB2_4:
	st.shared.u32 	[%r3], %r17;
	st.shared.u32 	[%r3+8192], %r18;
	st.shared.u32 	[%r3+128], %r19;
	st.shared.u32 	[%r3+8320], %r20;
	st.global.u32 	[%rd1], %r17;
	st.global.u32 	[%rd2], %r18;
	st.global.u32 	[%rd1+128], %r19;
	st.global.u32 	[%rd2+128], %r20;
$L__BB2_5:
	ret;

}


// ===== COMPILED SASS (sm_100) =====

	.target	sm_100

	.elftype	@"ET_EXEC"


//--------------------- .note.nv.tkinfo           --------------------------
	.section	.note.nv.tkinfo,"",@"SHT_NOTE"
	.sectionflags	@"SHF_NOTE_NV_TKINFO"
	.tkinfo
        /*0018*/ 	.word	0x00000002
        /*0030*/ 	.string	""
        /*0030*/ 	.string	"ptxas"
        /*0030*/ 	.string	"Cuda compilation tools, release 13.0, V13.0.88"
        /*0030*/ 	.string	"Build cuda_13.0.r13.0/compiler.36424714_0"
        /*0030*/ 	.string	"-arch sm_100 -m 64 "



//--------------------- .note.nv.cuinfo           --------------------------
	.section	.note.nv.cuinfo,"",@"SHT_NOTE"
	.sectionflags	@"SHF_NOTE_NV_CUINFO"
        /*0018*/ 	.short	0x0002
        /*001a*/ 	.short	0x0064
        /*001c*/ 	.short	0x0082
	.zero		2


//--------------------- .nv.info                  --------------------------
	.section	.nv.info,"",@"SHT_CUDA_INFO"
	.align	4


	//----- nvinfo : EIATTR_REGCOUNT
	.align		4
        /*0000*/ 	.byte	0x04, 0x2f
        /*0002*/ 	.short	(.L_1 - .L_0)
	.align		4
.L_0:
        /*0004*/ 	.word	index@(_Z6Phase1Piim)
        /*0008*/ 	.word	0x00000016


	//----- nvinfo : EIATTR_FRAME_SIZE
	.align		4
.L_1:
        /*000c*/ 	.byte	0x04, 0x11
        /*000e*/ 	.short	(.L_3 - .L_2)
	.align		4
.L_2:
        /*0010*/ 	.word	index@(_Z6Phase1Piim)
        /*0014*/ 	.word	0x00000000


	//----- nvinfo : EIATTR_REGCOUNT
	.align		4
.L_3:
        /*0018*/ 	.byte	0x04, 0x2f
        /*001a*/ 	.short	(.L_5 - .L_4)
	.align		4
.L_4:
        /*001c*/ 	.word	index@(_Z6Phase2Piim)
        /*0020*/ 	.word	0x00000020


	//----- nvinfo : EIATTR_FRAME_SIZE
	.align		4
.L_5:
        /*0024*/ 	.byte	0x04, 0x11
        /*0026*/ 	.short	(.L_7 - .L_6)
	.align		4
.L_6:
        /*0028*/ 	.word	index@(_Z6Phase2Piim)
        /*002c*/ 	.word	0x00000000


	//----- nvinfo : EIATTR_REGCOUNT
	.align		4
.L_7:
        /*0030*/ 	.byte	0x04, 0x2f
        /*0032*/ 	.short	(.L_9 - .L_8)
	.align		4
.L_8:
        /*0034*/ 	.word	index@(_Z6Phase3Piim)
        /*0038*/ 	.word	0x00000020


	//----- nvinfo : EIATTR_FRAME_SIZE
	.align		4
.L_9:
        /*003c*/ 	.byte	0x04, 0x11
        /*003e*/ 	.short	(.L_11 - .L_10)
	.align		4
.L_10:
        /*0040*/ 	.word	index@(_Z6Phase3Piim)
        /*0044*/ 	.word	0x00000000


	//----- nvinfo : EIATTR_MIN_STACK_SIZE
	.align		4
.L_11:
        /*0048*/ 	.byte	0x04, 0x12
        /*004a*/ 	.short	(.L_13 - .L_12)
	.align		4
.L_12:
        /*004c*/ 	.word	index@(_Z6Phase3Piim)
        /*0050*/ 	.word	0x00000000


	//----- nvinfo : EIATTR_MIN_STACK_SIZE
	.align		4
.L_13:
        /*0054*/ 	.byte	0x04, 0x12
        /*0056*/ 	.short	(.L_15 - .L_14)
	.align		4
.L_14:
        /*0058*/ 	.word	index@(_Z6Phase2Piim)
        /*005c*/ 	.word	0x00000000


	//----- nvinfo : EIATTR_MIN_STACK_SIZE
	.align		4
.L_15:
        /*0060*/ 	.byte	0x04, 0x12
        /*0062*/ 	.short	(.L_17 - .L_16)
	.align		4
.L_16:
        /*0064*/ 	.word	index@(_Z6Phase1Piim)
        /*0068*/ 	.word	0x00000000
.L_17:


//--------------------- .nv.compat                --------------------------
	.section	.nv.compat,"",@"SHT_CUDA_COMPAT_INFO"
	.align	4
        /*0000*/ 	.byte	0x02, 0x09, 0x00, 0x00, 0x02, 0x02, 0x01, 0x00, 0x02, 0x05, 0x05, 0x00, 0x03, 0x07, 0x01, 0x01
        /*0010*/ 	.byte	0x02, 0x03, 0x00, 0x00, 0x02, 0x06, 0x01, 0x00, 0x04, 0x0b, 0x08, 0x00, 0x09, 0x00, 0x00, 0x00
        /*0020*/ 	.byte	0x00, 0x00, 0x00, 0x00


//--------------------- .nv.info._Z6Phase3Piim    --------------------------
	.section	.nv.info._Z6Phase3Piim,"",@"SHT_CUDA_INFO"
	.sectionflags	@""
	.align	4


	//----- nvinfo : EIATTR_CUDA_API_VERSION
	.align		4
        /*0000*/ 	.byte	0x04, 0x37
        /*0002*/ 	.short	(.L_19 - .L_18)
.L_18:
        /*0004*/ 	.word	0x00000082


	//----- nvinfo : EIATTR_KPARAM_INFO
	.align		4
.L_19:
        /*0008*/ 	.byte	0x04, 0x17
        /*000a*/ 	.short	(.L_21 - .L_20)
.L_20:
        /*000c*/ 	.word	0x00000000
        /*0010*/ 	.short	0x0002
        /*0012*/ 	.short	0x0010
        /*0014*/ 	.byte	0x00, 0xf0, 0x21, 0x00


	//----- nvinfo : EIATTR_KPARAM_INFO
	.align		4
.L_21:
        /*0018*/ 	.byte	0x04, 0x17
        /*001a*/ 	.short	(.L_23 - .L_22)
.L_22:
        /*001c*/ 	.word	0x00000000
        /*0020*/ 	.short	0x0001
        /*0022*/ 	.short	0x0008
        /*0024*/ 	.byte	0x00, 0xf0, 0x11, 0x00


	//----- nvinfo : EIATTR_KPARAM_INFO
	.align		4
.L_23:
        /*0028*/ 	.byte	0x04, 0x17
        /*002a*/ 	.short	(.L_25 - .L_24)
.L_24:
        /*002c*/ 	.word	0x00000000
        /*0030*/ 	.short	0x0000
        /*0032*/ 	.short	0x0000
        /*0034*/ 	.byte	0x00, 0xf5, 0x21, 0x00


	//----- nvinfo : EIATTR_SPARSE_MMA_MASK
	.align		4
.L_25:
        /*0038*/ 	.byte	0x03, 0x50
        /*003a*/ 	.short	0x0000


	//----- nvinfo : EIATTR_MAXREG_COUNT
	.align		4
        /*003c*/ 	.byte	0x03, 0x1b
        /*003e*/ 	.short	0x00ff


	//----- nvinfo : EIATTR_NUM_BARRIERS
	.align		4
        /*0040*/ 	.byte	0x02, 0x4c
        /*0042*/ 	.byte	0x01
	.zero		1


	//----- nvinfo : EIATTR_MERCURY_ISA_VERSION
	.align		4
        /*0044*/ 	.byte	0x03, 0x5f
        /*0046*/ 	.short	0x0101


	//----- nvinfo : EIATTR_VRC_CTA_INIT_COUNT
	.align		4
        /*0048*/ 	.byte	0x02, 0x4a
	.zero		1
	.zero		1


	//----- nvinfo : EIATTR_EXIT_INSTR_OFFSETS
	.align		4
        /*004c*/ 	.byte	0x04, 0x1c
        /*004e*/ 	.short	(.L_27 - .L_26)


	//   ....[0]....
.L_26:
        /*0050*/ 	.word	0x00000060


	//   ....[1]....
        /*0054*/ 	.word	0x000020f0


	//----- nvinfo : EIATTR_CBANK_PARAM_SIZE
	.align		4
.L_27:
        /*0058*/ 	.byte	0x03, 0x19
        /*005a*/ 	.short	0x0018


	//----- nvinfo : EIATTR_PARAM_CBANK
	.align		4
        /*005c*/ 	.byte	0x04, 0x0a
        /*005e*/ 	.short	(.L_29 - .L_28)
	.align		4
.L_28:
        /*0060*/ 	.word	index@(.nv.constant0._Z6Phase3Piim)
        /*0064*/ 	.short	0x0380
        /*0066*/ 	.short	0x0018


	//----- nvinfo : EIATTR_SW_WAR
	.align		4
.L_29:
        /*0068*/ 	.byte	0x04, 0x36
        /*006a*/ 	.short	(.L_31 - .L_30)
.L_30:
        /*006c*/ 	.word	0x00000008
.L_31:


//--------------------- .nv.info._Z6Phase2Piim    --------------------------
	.section	.nv.info._Z6Phase2Piim,"",@"SHT_CUDA_INFO"
	.sectionflags	@""
	.align	4


	//----- nvinfo : EIATTR_CUDA_API_VERSION
	.align		4
        /*0000*/ 	.byte	0x04, 0x37
        /*0002*/ 	.short	(.L_33 - .L_32)
.L_32:
        /*0004*/ 	.word	0x00000082


	//----- nvinfo : EIATTR_KPARAM_INFO
	.align		4
.L_33:
        /*0008*/ 	.byte	0x04, 0x17
        /*000a*/ 	.short	(.L_35 - .L_34)
.L_34:
        /*000c*/ 	.word	0x00000000
        /*0010*/ 	.short	0x0002
        /*0012*/ 	.short	0x0010
        /*0014*/ 	.byte	0x00, 0xf0, 0x21, 0x00


	//----- nvinfo : EIATTR_KPARAM_INFO
	.align		4
.L_35:
        /*0018*/ 	.byte	0x04, 0x17
        /*001a*/ 	.short	(.L_37 - .L_36)
.L_36:
        /*001c*/ 	.word	0x00000000
        /*0020*/ 	.short	0x0001
        /*0022*/ 	.short	0x0008
        /*0024*/ 	.byte	0x00, 0xf0, 0x11, 0x00


	//----- nvinfo : EIATTR_KPARAM_INFO
	.align		4
.L_37:
        /*0028*/ 	.byte	0x04, 0x17
        /*002a*/ 	.short	(.L_39 - .L_38)
.L_38:
        /*002c*/ 	.word	0x00000000
        /*0030*/ 	.short	0x0000
        /*0032*/ 	.short	0x0000
        /*0034*/ 	.byte	0x00, 0xf5, 0x21, 0x00


	//----- nvinfo : EIATTR_SPARSE_MMA_MASK
	.align		4
.L_39:
        /*0038*/ 	.byte	0x03, 0x50
        /*003a*/ 	.short	0x0000


	//----- nvinfo : EIATTR_MAXREG_COUNT
	.align		4
        /*003c*/ 	.byte	0x03, 0x1b
        /*003e*/ 	.short	0x00ff


	//----- nvinfo : EIATTR_NUM_BARRIERS
	.align		4
        /*0040*/ 	.byte	0x02, 0x4c
        /*0042*/ 	.byte	0x01
	.zero		1


	//----- nvinfo : EIATTR_MERCURY_ISA_VERSION
	.align		4
        /*0044*/ 	.byte	0x03, 0x5f
        /*0046*/ 	.short	0x0101


	//----- nvinfo : EIATTR_VRC_CTA_INIT_COUNT
	.align		4
        /*0048*/ 	.byte	0x02, 0x4a
	.zero		1
	.zero		1


	//----- nvinfo : EIATTR_EXIT_INSTR_OFFSETS
	.align		4
        /*004c*/ 	.byte	0x04, 0x1c
        /*004e*/ 	.short	(.L_41 - .L_40)


	//   ....[0]....
.L_40:
        /*0050*/ 	.word	0x00000040


	//   ....[1]....
        /*0054*/ 	.word	0x00007910


	//----- nvinfo : EIATTR_CBANK_PARAM_SIZE
	.align		4
.L_41:
        /*0058*/ 	.byte	0x03, 0x19
        /*005a*/ 	.short	0x0018


	//----- nvinfo : EIATTR_PARAM_CBANK
	.align		4
        /*005c*/ 	.byte	0x04, 0x0a
        /*005e*/ 	.short	(.L_43 - .L_42)
	.align		4
.L_42:
        /*0060*/ 	.word	index@(.nv.constant0._Z6Phase2Piim)
        /*0064*/ 	.short	0x0380
        /*0066*/ 	.short	0x0018


	//----- nvinfo : EIATTR_SW_WAR
	.align		4
.L_43:
        /*0068*/ 	.byte	0x04, 0x36
        /*006a*/ 	.short	(.L_45 - .L_44)
.L_44:
        /*006c*/ 	.word	0x00000008
.L_45:


//--------------------- .nv.info._Z6Phase1Piim    --------------------------
	.section	.nv.info._Z6Phase1Piim,"",@"SHT_CUDA_INFO"
	.sectionflags	@""
	.align	4


	//----- nvinfo : EIATTR_CUDA_API_VERSION
	.align		4
        /*0000*/ 	.byte	0x04, 0x37
        /*0002*/ 	.short	(.L_47 - .L_46)
.L_46:
        /*0004*/ 	.word	0x00000082


	//----- nvinfo : EIATTR_KPARAM_INFO
	.align		4
.L_47:
        /*0008*/ 	.byte	0x04, 0x17
        /*000a*/ 	.short	(.L_49 - .L_48)
.L_48:
        /*000c*/ 	.word	0x00000000
        /*0010*/ 	.short	0x0002
        /*0012*/ 	.short	0x0010
        /*0014*/ 	.byte	0x00, 0xf0, 0x21, 0x00


	//----- nvinfo : EIATTR_KPARAM_INFO
	.align		4
.L_49:
        /*0018*/ 	.byte	0x04, 0x17
        /*001a*/ 	.short	(.L_51 - .L_50)
.L_50:
        /*001c*/ 	.word	0x00000000
        /*0020*/ 	.short	0x0001
        /*0022*/ 	.short	0x0008
        /*0024*/ 	.byte	0x00, 0xf0, 0x11, 0x00


	//----- nvinfo : EIATTR_KPARAM_INFO
	.align		4
.L_51:
        /*0028*/ 	.byte	0x04, 0x17
        /*002a*/ 	.short	(.L_53 - .L_52)
.L_52:
        /*002c*/ 	.word	0x00000000
        /*0030*/ 	.short	0x0000
        /*0032*/ 	.short	0x0000
        /*0034*/ 	.byte	0x00, 0xf5, 0x21, 0x00


	//----- nvinfo : EIATTR_SPARSE_MMA_MASK
	.align		4
.L_53:
        /*0038*/ 	.byte	0x03, 0x50
        /*003a*/ 	.short	0x0000


	//----- nvinfo : EIATTR_MAXREG_COUNT
	.align		4
        /*003c*/ 	.byte	0x03, 0x1b
        /*003e*/ 	.short	0x00ff


	//----- nvinfo : EIATTR_NUM_BARRIERS
	.align		4
        /*0040*/ 	.byte	0x02, 0x4c
        /*0042*/ 	.byte	0x01
	.zero		1


	//----- nvinfo : EIATTR_MERCURY_ISA_VERSION
	.align		4
        /*0044*/ 	.byte	0x03, 0x5f
        /*0046*/ 	.short	0x0101


	//----- nvinfo : EIATTR_VRC_CTA_INIT_COUNT
	.align		4
        /*0048*/ 	.byte	0x02, 0x4a
	.zero		1
	.zero		1


	//----- nvinfo : EIATTR_EXIT_INSTR_OFFSETS
	.align		4
        /*004c*/ 	.byte	0x04, 0x1c
        /*004e*/ 	.short	(.L_55 - .L_54)


	//   ....[0]....
.L_54:
        /*0050*/ 	.word	0x000057c0


	//----- nvinfo : EIATTR_CBANK_PARAM_SIZE
	.align		4
.L_55:
        /*0054*/ 	.byte	0x03, 0x19
        /*0056*/ 	.short	0x0018


	//----- nvinfo : EIATTR_PARAM_CBANK
	.align		4
        /*0058*/ 	.byte	0x04, 0x0a
        /*005a*/ 	.short	(.L_57 - .L_56)
	.align		4
.L_56:
        /*005c*/ 	.word	index@(.nv.constant0._Z6Phase1Piim)
        /*0060*/ 	.short	0x0380
        /*0062*/ 	.short	0x0018


	//----- nvinfo : EIATTR_SW_WAR
	.align		4
.L_57:
        /*0064*/ 	.byte	0x04, 0x36
        /*0066*/ 	.short	(.L_59 - .L_58)
.L_58:
        /*0068*/ 	.word	0x00000008
.L_59:


//--------------------- .nv.callgraph             --------------------------
	.section	.nv.callgraph,"",@"SHT_CUDA_CALLGRAPH"
	.align	4
	.sectionentsize	8
	.align		4
        /*0000*/ 	.word	0x00000000
	.align		4
        /*0004*/ 	.word	0xffffffff
	.align		4
        /*0008*/ 	.word	0x00000000
	.align		4
        /*000c*/ 	.word	0xfffffffe
	.align		4
        /*0010*/ 	.word	0x00000000
	.align		4
        /*0014*/ 	.word	0xfffffffd
	.align		4
        /*0018*/ 	.word	0x00000000
	.align		4
        /*001c*/ 	.word	0xfffffffc


//--------------------- .text._Z6Phase3Piim       --------------------------
	.section	.text._Z6Phase3Piim,"ax",@progbits
	.align	128
        .global         _Z6Phase3Piim
        .type           _Z6Phase3Piim,@function
        .size           _Z6Phase3Piim,(.L_x_6 - _Z6Phase3Piim)
        .other          _Z6Phase3Piim,@"STO_CUDA_ENTRY STV_DEFAULT"
_Z6Phase3Piim:
.text._Z6Phase3Piim:
[----:B------:R-:W-:Y:S01]  /*0000*/  LDC R1, c[0x0][0x37c] ;  /* 0x0000df00ff017b82 */ /* 0x000fe20000000800 */
[----:B------:R-:W0:Y:S07]  /*0010*/  S2R R9, SR_CTAID.Y ;  /* 0x0000000000097919 */ /* 0x000e2e0000002600 */
[----:B------:R-:W0:Y:S01]  /*0020*/  LDC R6, c[0x0][0x388] ;  /* 0x0000e200ff067b82 */ /* 0x000e220000000800 */
[----:B------:R-:W1:Y:S01]  /*0030*/  S2R R4, SR_CTAID.X ;  /* 0x0000000000047919 */ /* 0x000e620000002500 */
[----:B0-----:R-:W-:-:S04]  /*0040*/  ISETP.NE.AND P0, PT, R9, R6, PT ;  /* 0x000000060900720c */ /* 0x001fc80003f05270 */
[----:B-1----:R-:W-:-:S13]  /*0050*/  ISETP.EQ.OR P0, PT, R4, R6, !P0 ;  /* 0x000000060400720c */ /* 0x002fda0004702670 */
[----:B------:R-:W-:Y:S05]  /*0060*/  @P0 EXIT ;  /* 0x000000000000094d */ /* 0x000fea0003800000 */
[----:B------:R-:W0:Y:S01]  /*0070*/  S2R R0, SR_TID.Y ;  /* 0x0000000000007919 */ /* 0x000e220000002200 */
[----:B------:R-:W1:Y:S01]  /*0080*/  LDCU.64 UR4, c[0x0][0x390] ;  /* 0x00007200ff0477ac */ /* 0x000e620008000a00 */
[----:B------:R-:W2:Y:S01]  /*0090*/  S2R R11, SR_TID.X ;  /* 0x00000000000b7919 */ /* 0x000ea20000002100 */
[----:B------:R-:W3:Y:S01]  /*00a0*/  LDCU.64 UR6, c[0x0][0x380] ;  /* 0x00007000ff0677ac */ /* 0x000ee20008000a00 */
[----:B------:R-:W4:Y:S01]  /*00b0*/  LDCU.64 UR8, c[0x0][0x358] ;  /* 0x00006b00ff0877ac */ /* 0x000f220008000a00 */
[--C-:B0-----:R-:W-:Y:S02]  /*00c0*/  IMAD R3, R6, 0x40, R0.reuse ;  /* 0x0000004006037824 */ /* 0x101fe400078e0200 */
[----:B------:R-:W-:Y:S02]  /*00d0*/  IMAD R9, R9, 0x40, R0 ;  /* 0x0000004009097824 */ /* 0x000fe400078e0200 */
[----:B--2---:R-:W-:Y:S01]  /*00e0*/  IMAD R4, R4, 0x40, R11 ;  /* 0x0000004004047824 */ /* 0x004fe200078e020b */
[----:B------:R-:W-:Y:S01]  /*00f0*/  SHF.R.S32.HI R2, RZ, 0x1f, R3 ;  /* 0x0000001fff027819 */ /* 0x000fe20000011403 */
[----:B------:R-:W-:-:S02]  /*0100*/  IMAD R6, R6, 0x40, R11 ;  /* 0x0000004006067824 */ /* 0x000fc400078e020b */
[----:B------:R-:W-:Y:S01]  /*0110*/  VIADD R21, R3, 0x20 ;  /* 0x0000002003157836 */ /* 0x000fe20000000000 */
[----:B------:R-:W-:Y:S01]  /*0120*/  SHF.R.S32.HI R5, RZ, 0x1f, R4 ;  /* 0x0000001fff057819 */ /* 0x000fe20000011404 */
[----:B-1----:R-:W-:Y:S01]  /*0130*/  IMAD R8, R2, UR4, RZ ;  /* 0x0000000402087c24 */ /* 0x002fe2000f8e02ff */
[----:B------:R-:W-:Y:S01]  /*0140*/  SHF.R.S32.HI R7, RZ, 0x1f, R6 ;  /* 0x0000001fff077819 */ /* 0x000fe20000011406 */
[C---:B------:R-:W-:Y:S01]  /*0150*/  VIADD R15, R9.reuse, 0x20 ;  /* 0x00000020090f7836 */ /* 0x040fe20000000000 */
[----:B------:R-:W-:Y:S01]  /*0160*/  SHF.R.S32.HI R2, RZ, 0x1f, R21 ;  /* 0x0000001fff027819 */ /* 0x000fe20000011415 */
[----:B------:R-:W-:Y:S02]  /*0170*/  IMAD R17, R9, UR5, RZ ;  /* 0x0000000509117c24 */ /* 0x000fe4000f8e02ff */
[----:B------:R-:W-:Y:S02]  /*0180*/  IMAD R25, R3, UR5, R8 ;  /* 0x0000000503197c24 */ /* 0x000fe4000f8e0208 */
[----:B------:R-:W-:-:S04]  /*0190*/  IMAD.WIDE.U32 R12, R9, UR4, R4 ;  /* 0x00000004090c7c25 */ /* 0x000fc8000f8e0004 */
[----:B------:R-:W-:Y:S01]  /*01a0*/  IMAD.WIDE.U32 R8, R9, UR4, R6 ;  /* 0x0000000409087c25 */ /* 0x000fe2000f8e0006 */
[----:B---3--:R-:W-:-:S03]  /*01b0*/  LEA R22, P0, R12, UR6, 0x2 ;  /* 0x000000060c167c11 */ /* 0x008fc6000f8010ff */
[C---:B------:R-:W-:Y:S01]  /*01c0*/  IMAD R19, R15.reuse, UR5, RZ ;  /* 0x000000050f137c24 */ /* 0x040fe2000f8e02ff */
[----:B------:R-:W-:Y:S01]  /*01d0*/  LEA R16, P2, R8, UR6, 0x2 ;  /* 0x0000000608107c11 */ /* 0x000fe2000f8410ff */
[----:B------:R-:W-:-:S04]  /*01e0*/  IMAD.WIDE.U32 R6, R15, UR4, R6 ;  /* 0x000000040f067c25 */ /* 0x000fc8000f8e0006 */
[----:B------:R-:W-:-:S04]  /*01f0*/  IMAD.WIDE.U32 R14, R15, UR4, R4 ;  /* 0x000000040f0e7c25 */ /* 0x000fc8000f8e0004 */
[----:B------:R-:W-:Y:S01]  /*0200*/  IMAD R10, R2, UR4, RZ ;  /* 0x00000004020a7c24 */ /* 0x000fe2000f8e02ff */
[----:B------:R-:W-:Y:S01]  /*0210*/  LEA R20, P1, R14, UR6, 0x2 ;  /* 0x000000060e147c11 */ /* 0x000fe2000f8210ff */
[----:B------:R-:W-:Y:S02]  /*0220*/  IMAD.IADD R23, R13, 0x1, R17 ;  /* 0x000000010d177824 */ /* 0x000fe400078e0211 */
[----:B------:R-:W-:-:S03]  /*0230*/  IMAD.WIDE.U32 R2, R3, UR4, R4 ;  /* 0x0000000403027c25 */ /* 0x000fc6000f8e0004 */
[----:B------:R-:W-:Y:S01]  /*0240*/  LEA.HI.X R23, R12, UR7, R23, 0x2, P0 ;  /* 0x000000070c177c11 */ /* 0x000fe200080f1417 */
[----:B------:R-:W-:Y:S01]  /*0250*/  IMAD.IADD R15, R15, 0x1, R19 ;  /* 0x000000010f0f7824 */ /* 0x000fe200078e0213 */
[----:B------:R-:W-:Y:S01]  /*0260*/  LEA R12, P3, R6, UR6, 0x2 ;  /* 0x00000006060c7c11 */ /* 0x000fe2000f8610ff */
[----:B------:R-:W-:-:S04]  /*0270*/  IMAD.WIDE.U32 R4, R21, UR4, R4 ;  /* 0x0000000415047c25 */ /* 0x000fc8000f8e0004 */
[----:B------:R-:W-:Y:S01]  /*0280*/  IMAD R13, R21, UR5, R10 ;  /* 0x00000005150d7c24 */ /* 0x000fe2000f8e020a */
[----:B------:R-:W-:Y:S01]  /*0290*/  LEA.HI.X R21, R14, UR7, R15, 0x2, P1 ;  /* 0x000000070e157c11 */ /* 0x000fe200088f140f */
[----:B------:R-:W-:Y:S01]  /*02a0*/  IMAD.IADD R25, R3, 0x1, R25 ;  /* 0x0000000103197824 */ /* 0x000fe200078e0219 */
[----:B------:R-:W-:Y:S01]  /*02b0*/  LEA R14, P0, R2, UR6, 0x2 ;  /* 0x00000006020e7c11 */ /* 0x000fe2000f8010ff */
[----:B------:R-:W-:Y:S01]  /*02c0*/  IMAD.IADD R19, R19, 0x1, R7 ;  /* 0x0000000113137824 */ /* 0x000fe200078e0207 */
[----:B------:R-:W-:Y:S01]  /*02d0*/  LEA R18, P1, R4, UR6, 0x2 ;  /* 0x0000000604127c11 */ /* 0x000fe2000f8210ff */
[----:B------:R-:W-:Y:S01]  /*02e0*/  IMAD.IADD R3, R5, 0x1, R13 ;  /* 0x0000000105037824 */ /* 0x000fe200078e020d */
[----:B------:R-:W-:Y:S01]  /*02f0*/  LEA.HI.X R15, R2, UR7, R25, 0x2, P0 ;  /* 0x00000007020f7c11 */ /* 0x000fe200080f1419 */
[----:B------:R-:W-:Y:S01]  /*0300*/  IMAD.IADD R17, R17, 0x1, R9 ;  /* 0x0000000111117824 */ /* 0x000fe200078e0209 */
[----:B------:R-:W-:Y:S01]  /*0310*/  LEA.HI.X R13, R6, UR7, R19, 0x2, P3 ;  /* 0x00000007060d7c11 */ /* 0x000fe200098f1413 */
[----:B----4-:R-:W2:Y:S01]  /*0320*/  LDG.E R2, desc[UR8][R22.64] ;  /* 0x0000000816027981 */ /* 0x010ea2000c1e1900 */
[----:B------:R-:W-:-:S02]  /*0330*/  LEA.HI.X R19, R4, UR7, R3, 0x2, P1 ;  /* 0x0000000704137c11 */ /* 0x000fc400088f1403 */
[----:B------:R-:W-:Y:S01]  /*0340*/  LEA.HI.X R17, R8, UR7, R17, 0x2, P2 ;  /* 0x0000000708117c11 */ /* 0x000fe200090f1411 */
[----:B------:R-:W3:Y:S04]  /*0350*/  LDG.E R6, desc[UR8][R22.64+0x80] ;  /* 0x0000800816067981 */ /* 0x000ee8000c1e1900 */
[----:B------:R-:W4:Y:S04]  /*0360*/  LDG.E R8, desc[UR8][R20.64] ;  /* 0x0000000814087981 */ /* 0x000f28000c1e1900 */
[----:B------:R-:W5:Y:S04]  /*0370*/  LDG.E R10, desc[UR8][R20.64+0x80] ;  /* 0x00008008140a7981 */ /* 0x000f68000c1e1900 */
[----:B------:R-:W5:Y:S04]  /*0380*/  LDG.E R4, desc[UR8][R14.64] ;  /* 0x000000080e047981 */ /* 0x000f68000c1e1900 */
[----:B------:R0:W5:Y:S04]  /*0390*/  LDG.E R7, desc[UR8][R14.64+0x80] ;  /* 0x000080080e077981 */ /* 0x000168000c1e1900 */
[----:B------:R-:W5:Y:S04]  /*03a0*/  LDG.E R5, desc[UR8][R18.64] ;  /* 0x0000000812057981 */ /* 0x000f68000c1e1900 */
[----:B------:R-:W5:Y:S04]  /*03b0*/  LDG.E R9, desc[UR8][R18.64+0x80] ;  /* 0x0000800812097981 */ /* 0x000f68000c1e1900 */
[----:B------:R-:W5:Y:S04]  /*03c0*/  LDG.E R24, desc[UR8][R16.64] ;  /* 0x0000000810187981 */ /* 0x000f68000c1e1900 */
[----:B------:R1:W5:Y:S04]  /*03d0*/  LDG.E R28, desc[UR8][R16.64+0x80] ;  /* 0x00008008101c7981 */ /* 0x000368000c1e1900 */
[----:B------:R-:W5:Y:S04]  /*03e0*/  LDG.E R26, desc[UR8][R12.64] ;  /* 0x000000080c1a7981 */ /* 0x000f68000c1e1900 */
[----:B------:R-:W5:Y:S01]  /*03f0*/  LDG.E R27, desc[UR8][R12.64+0x80] ;  /* 0x000080080c1b7981 */ /* 0x000f62000c1e1900 */
[----:B------:R-:W0:Y:S01]  /*0400*/  S2UR UR6, SR_CgaCtaId ;  /* 0x00000000000679c3 */ /* 0x000e220000008800 */
[----:B------:R-:W-:-:S02]  /*0410*/  UMOV UR4, 0x400 ;  /* 0x0000040000047882 */ /* 0x000fc40000000000 */
[----:B------:R-:W-:Y:S02]  /*0420*/  UIADD3 UR5, UPT, UPT, UR4, 0x4000, URZ ;  /* 0x0000400004057890 */ /* 0x000fe4000fffe0ff */
[----:B0-----:R-:W-:Y:S02]  /*0430*/  ULEA UR7, UR6, UR4, 0x18 ;  /* 0x0000000406077291 */ /* 0x001fe4000f8ec0ff */
[----:B------:R-:W-:Y:S02]  /*0440*/  UIADD3 UR4, UPT, UPT, UR4, 0x8000, URZ ;  /* 0x0000800004047890 */ /* 0x000fe4000fffe0ff */
[----:B------:R-:W-:Y:S02]  /*0450*/  ULEA UR5, UR6, UR5, 0x18 ;  /* 0x0000000506057291 */ /* 0x000fe4000f8ec0ff */
[----:B------:R-:W-:Y:S01]  /*0460*/  LEA R14, R0, UR7, 0x8 ;  /* 0x00000007000e7c11 */ /* 0x000fe2000f8e40ff */
[----:B------:R-:W-:-:S04]  /*0470*/  ULEA UR4, UR6, UR4, 0x18 ;  /* 0x0000000406047291 */ /* 0x000fc8000f8ec0ff */
[----:B------:R-:W-:Y:S01]  /*0480*/  IMAD R3, R11, 0x4, R14 ;  /* 0x000000040b037824 */ /* 0x000fe200078e020e */
[C---:B------:R-:W-:Y:S02]  /*0490*/  LEA R14, R0.reuse, UR5, 0x8 ;  /* 0x00000005000e7c11 */ /* 0x040fe4000f8e40ff */
[----:B------:R-:W-:-:S03]  /*04a0*/  LEA R0, R0, UR4, 0x8 ;  /* 0x0000000400007c11 */ /* 0x000fc6000f8e40ff */
[C---:B-1----:R-:W-:Y:S02]  /*04b0*/  IMAD R16, R11.reuse, 0x4, R14 ;  /* 0x000000040b107824 */ /* 0x042fe400078e020e */
[C---:B------:R-:W-:Y:S01]  /*04c0*/  IMAD R25, R11.reuse, 0x4, R0 ;  /* 0x000000040b197824 */ /* 0x040fe200078e0200 */
[----:B--2---:R0:W-:Y:S04]  /*04d0*/  STS [R3], R2 ;  /* 0x0000000203007388 */ /* 0x0041e80000000800 */
[----:B---3--:R-:W-:Y:S04]  /*04e0*/  STS [R3+0x80], R6 ;  /* 0x0000800603007388 */ /* 0x008fe80000000800 */
[----:B----4-:R-:W-:Y:S04]  /*04f0*/  STS [R3+0x2000], R8 ;  /* 0x0020000803007388 */ /* 0x010fe80000000800 */
[----:B-----5:R-:W-:Y:S04]  /*0500*/  STS [R3+0x2080], R10 ;  /* 0x0020800a03007388 */ /* 0x020fe80000000800 */
[----:B------:R-:W-:Y:S04]  /*0510*/  STS [R16], R4 ;  /* 0x0000000410007388 */ /* 0x000fe80000000800 */
[----:B------:R-:W-:Y:S04]  /*0520*/  STS [R16+0x80], R7 ;  /* 0x0000800710007388 */ /* 0x000fe80000000800 */
[----:B------:R-:W-:Y:S04]  /*0530*/  STS [R16+0x2000], R5 ;  /* 0x0020000510007388 */ /* 0x000fe80000000800 */
[----:B------:R-:W-:Y:S04]  /*0540*/  STS [R16+0x2080], R9 ;  /* 0x0020800910007388 */ /* 0x000fe80000000800 */
[----:B------:R-:W-:Y:S04]  /*0550*/  STS [R25], R24 ;  /* 0x0000001819007388 */ /* 0x000fe80000000800 */
[----:B------:R-:W-:Y:S04]  /*0560*/  STS [R25+0x80], R28 ;  /* 0x0000801c19007388 */ /* 0x000fe80000000800 */
[----:B------:R-:W-:Y:S04]  /*0570*/  STS [R25+0x2000], R26 ;  /* 0x0020001a19007388 */ /* 0x000fe80000000800 */
[----:B------:R-:W-:Y:S01]  /*0580*/  STS [R25+0x2080], R27 ;  /* 0x0020801b19007388 */ /* 0x000fe20000000800 */
[----:B------:R-:W-:Y:S01]  /*0590*/  BAR.SYNC.DEFER_BLOCKING 0x0 ;  /* 0x0000000000007b1d */ /* 0x000fe20000010000 */
[----:B0-----:R-:W-:-:S05]  /*05a0*/  LEA R2, R11, UR5, 0x2 ;  /* 0x000000050b027c11 */ /* 0x001fca000f8e10ff */
[----:B------:R-:W-:Y:S04]  /*05b0*/  LDS R11, [R3] ;  /* 0x00000000030b7984 */ /* 0x000fe80000000800 */
[----:B------:R-:W-:Y:S04]  /*05c0*/  LDS R24, [R2] ;  /* 0x0000000002187984 */ /* 0x000fe80000000800 */
[----:B------:R-:W-:Y:S04]  /*05d0*/  LDS R29, [R3+0x2000] ;  /* 0x00200000031d7984 */ /* 0x000fe80000000800 */
[----:B------:R-:W0:Y:S04]  /*05e0*/  LDS.128 R12, [R0] ;  /* 0x00000000000c7984 */ /* 0x000e280000000c00 */
[----:B------:R-:W1:Y:S04]  /*05f0*/  LDS.128 R16, [R0+0x2000] ;  /* 0x0020000000107984 */ /* 0x000e680000000c00 */
[----:B------:R-:W-:Y:S04]  /*0600*/  LDS R10, [R3+0x80] ;  /* 0x00008000030a7984 */ /* 0x000fe80000000800 */
[----:B------:R-:W2:Y:S04]  /*0610*/  LDS R9, [R2+0x80] ;  /* 0x0000800002097984 */ /* 0x000ea80000000800 */
[----:B------:R-:W3:Y:S04]  /*0620*/  LDS R7, [R3+0x2080] ;  /* 0x0020800003077984 */ /* 0x000ee80000000800 */
[----:B------:R-:W4:Y:S04]  /*0630*/  LDS R6, [R2+0x100] ;  /* 0x0001000002067984 */ /* 0x000f280000000800 */
[----:B------:R-:W5:Y:S04]  /*0640*/  LDS R4, [R2+0x180] ;  /* 0x0001800002047984 */ /* 0x000f680000000800 */
[----:B------:R-:W5:Y:S04]  /*0650*/  LDS R5, [R2+0x200] ;  /* 0x0002000002057984 */ /* 0x000f680000000800 */
[----:B------:R-:W5:Y:S01]  /*0660*/  LDS R25, [R2+0x280] ;  /* 0x0002800002197984 */ /* 0x000f620000000800 */
[----:B0-----:R-:W-:-:S02]  /*0670*/  VIADDMNMX R8, R24, R12, R11, PT ;  /* 0x0000000c18087246 */ /* 0x001fc4000380010b */
[----:B-1----:R-:W-:Y:S02]  /*0680*/  VIADDMNMX R29, R24, R16, R29, PT ;  /* 0x00000010181d7246 */ /* 0x002fe4000380011d */
[----:B------:R-:W0:Y:S01]  /*0690*/  LDS R24, [R2+0x300] ;  /* 0x0003000002187984 */ /* 0x000e220000000800 */
[----:B--2---:R-:W-:-:S03]  /*06a0*/  VIADDMNMX R10, R9, R12, R10, PT ;  /* 0x0000000c090a7246 */ /* 0x004fc6000380010a */
[----:B------:R-:W1:Y:S01]  /*06b0*/  LDS R12, [R2+0x380] ;  /* 0x00038000020c7984 */ /* 0x000e620000000800 */
[----:B---3--:R-:W-:Y:S02]  /*06c0*/  VIADDMNMX R7, R16, R9, R7, PT ;  /* 0x0000000910077246 */ /* 0x008fe40003800107 */
[C---:B----4-:R-:W-:Y:S02]  /*06d0*/  VIADDMNMX R8, R6.reuse, R13, R8, PT ;  /* 0x0000000d06087246 */ /* 0x050fe40003800108 */
[----:B------:R-:W-:Y:S02]  /*06e0*/  VIADDMNMX R27, R6, R17, R29, PT ;  /* 0x00000011061b7246 */ /* 0x000fe4000380011d */
[----:B-----5:R-:W-:Y:S02]  /*06f0*/  VIADDMNMX R10, R4, R13, R10, PT ;  /* 0x0000000d040a7246 */ /* 0x020fe4000380010a */
[----:B------:R-:W-:Y:S01]  /*0700*/  VIADDMNMX R17, R17, R4, R7, PT ;  /* 0x0000000411117246 */ /* 0x000fe20003800107 */
[----:B------:R-:W-:Y:S01]  /*0710*/  LDS R13, [R2+0x400] ;  /* 0x00040000020d7984 */ /* 0x000fe20000000800 */
[----:B------:R-:W-:-:S02]  /*0720*/  VIADDMNMX R16, R5, R14, R8, PT ;  /* 0x0000000e05107246 */ /* 0x000fc40003800108 */
[----:B------:R-:W-:Y:S02]  /*0730*/  VIADDMNMX R27, R5, R18, R27, PT ;  /* 0x00000012051b7246 */ /* 0x000fe4000380011b */
[----:B------:R-:W-:Y:S01]  /*0740*/  VIADDMNMX R26, R25, R14, R10, PT ;  /* 0x0000000e191a7246 */ /* 0x000fe2000380010a */
[----:B------:R-:W2:Y:S04]  /*0750*/  LDS.128 R4, [R0+0x10] ;  /* 0x0000100000047984 */ /* 0x000ea80000000c00 */
[----:B------:R-:W3:Y:S01]  /*0760*/  LDS.128 R8, [R0+0x2010] ;  /* 0x0020100000087984 */ /* 0x000ee20000000c00 */
[----:B------:R-:W-:-:S03]  /*0770*/  VIADDMNMX R18, R18, R25, R17, PT ;  /* 0x0000001912127246 */ /* 0x000fc60003800111 */
[----:B------:R-:W4:Y:S04]  /*0780*/  LDS R17, [R2+0x480] ;  /* 0x0004800002117984 */ /* 0x000f280000000800 */
[----:B------:R-:W-:Y:S01]  /*0790*/  LDS R25, [R2+0x600] ;  /* 0x0006000002197984 */ /* 0x000fe20000000800 */
[----:B0-----:R-:W-:-:S03]  /*07a0*/  VIADDMNMX R14, R24, R15, R16, PT ;  /* 0x0000000f180e7246 */ /* 0x001fc60003800110 */
[----:B------:R-:W0:Y:S01]  /*07b0*/  LDS R16, [R2+0x500] ;  /* 0x0005000002107984 */ /* 0x000e220000000800 */
[----:B-1----:R-:W-:Y:S02]  /*07c0*/  VIADDMNMX R15, R12, R15, R26, PT ;  /* 0x0000000f0c0f7246 */ /* 0x002fe4000380011a */
[----:B------:R-:W-:Y:S01]  /*07d0*/  VIADDMNMX R18, R19, R12, R18, PT ;  /* 0x0000000c13127246 */ /* 0x000fe20003800112 */
[----:B------:R-:W-:Y:S04]  /*07e0*/  LDS R26, [R2+0x700] ;  /* 0x00070000021a7984 */ /* 0x000fe80000000800 */
[----:B------:R-:W1:Y:S01]  /*07f0*/  LDS R12, [R2+0x580] ;  /* 0x00058000020c7984 */ /* 0x000e620000000800 */
[----:B------:R-:W-:-:S03]  /*0800*/  VIADDMNMX R24, R24, R19, R27, PT ;  /* 0x0000001318187246 */ /* 0x000fc6000380011b */
[----:B------:R-:W5:Y:S01]  /*0810*/  LDS R19, [R2+0x680] ;  /* 0x0006800002137984 */ /* 0x000f620000000800 */
[C---:B--2---:R-:W-:Y:S02]  /*0820*/  VIADDMNMX R14, R13.reuse, R4, R14, PT ;  /* 0x000000040d0e7246 */ /* 0x044fe4000380010e */
[----:B---3--:R-:W-:Y:S02]  /*0830*/  VIADDMNMX R13, R13, R8, R24, PT ;  /* 0x000000080d0d7246 */ /* 0x008fe40003800118 */
[----:B------:R-:W2:Y:S01]  /*0840*/  LDS R24, [R2+0x780] ;  /* 0x0007800002187984 */ /* 0x000ea20000000800 */
[----:B----4-:R-:W-:Y:S02]  /*0850*/  VIADDMNMX R18, R8, R17, R18, PT ;  /* 0x0000001108127246 */ /* 0x010fe40003800112 */
[----:B------:R-:W-:Y:S01]  /*0860*/  VIADDMNMX R15, R17, R4, R15, PT ;  /* 0x00000004110f7246 */ /* 0x000fe2000380010f */
[----:B------:R-:W-:Y:S01]  /*0870*/  LDS R8, [R2+0x900] ;  /* 0x0009000002087984 */ /* 0x000fe20000000800 */
[----:B0-----:R-:W-:-:S02]  /*0880*/  VIADDMNMX R4, R16, R5, R14, PT ;  /* 0x0000000510047246 */ /* 0x001fc4000380010e */
[----:B------:R-:W-:Y:S02]  /*0890*/  VIADDMNMX R13, R16, R9, R13, PT ;  /* 0x00000009100d7246 */ /* 0x000fe4000380010d */
[C---:B------:R-:W-:Y:S02]  /*08a0*/  VIADDMNMX R4, R25.reuse, R6, R4, PT ;  /* 0x0000000619047246 */ /* 0x040fe40003800104 */
[----:B------:R-:W-:Y:S02]  /*08b0*/  VIADDMNMX R25, R25, R10, R13, PT ;  /* 0x0000000a19197246 */ /* 0x000fe4000380010d */
[----:B-1----:R-:W-:Y:S02]  /*08c0*/  VIADDMNMX R18, R9, R12, R18, PT ;  /* 0x0000000c09127246 */ /* 0x002fe40003800112 */
[----:B------:R-:W-:Y:S01]  /*08d0*/  VIADDMNMX R15, R12, R5, R15, PT ;  /* 0x000000050c0f7246 */ /* 0x000fe2000380010f */
[----:B------:R-:W-:Y:S01]  /*08e0*/  LDS R9, [R2+0x800] ;  /* 0x0008000002097984 */ /* 0x000fe20000000800 */
[----:B-----5:R-:W-:-:S02]  /*08f0*/  VIADDMNMX R10, R10, R19, R18, PT ;  /* 0x000000130a0a7246 */ /* 0x020fc40003800112 */
[----:B------:R-:W-:Y:S01]  /*0900*/  VIADDMNMX R6, R19, R6, R15, PT ;  /* 0x0000000613067246 */ /* 0x000fe2000380010f */
[----:B------:R-:W-:Y:S04]  /*0910*/  LDS R5, [R2+0x880] ;  /* 0x0008800002057984 */ /* 0x000fe80000000800 */
[----:B------:R-:W0:Y:S04]  /*0920*/  LDS.128 R16, [R0+0x20] ;  /* 0x0000200000107984 */ /* 0x000e280000000c00 */
[----:B------:R-:W1:Y:S01]  /*0930*/  LDS.128 R12, [R0+0x2020] ;  /* 0x00202000000c7984 */ /* 0x000e620000000c00 */
[----:B--2---:R-:W-:-:S03]  /*0940*/  VIADDMNMX R27, R24, R7, R6, PT ;  /* 0x00000007181b7246 */ /* 0x004fc60003800106 */
[----:B------:R-:W2:Y:S01]  /*0950*/  LDS R6, [R2+0x980] ;  /* 0x0009800002067984 */ /* 0x000ea20000000800 */
[C---:B------:R-:W-:Y:S02]  /*0960*/  VIADDMNMX R4, R26.reuse, R7, R4, PT ;  /* 0x000000071a047246 */ /* 0x040fe40003800104 */
[----:B------:R-:W-:Y:S01]  /*0970*/  VIADDMNMX R26, R26, R11, R25, PT ;  /* 0x0000000b1a1a7246 */ /* 0x000fe20003800119 */
[----:B------:R-:W3:Y:S04]  /*0980*/  LDS R7, [R2+0xa00] ;  /* 0x000a000002077984 */ /* 0x000ee80000000800 */
[----:B------:R-:W4:Y:S01]  /*0990*/  LDS R25, [R2+0xa80] ;  /* 0x000a800002197984 */ /* 0x000f220000000800 */
[----:B------:R-:W-:Y:S02]  /*09a0*/  VIADDMNMX R10, R11, R24, R10, PT ;  /* 0x000000180b0a7246 */ /* 0x000fe4000380010a */
[----:B0-----:R-:W-:-:S02]  /*09b0*/  VIADDMNMX R11, R9, R16, R4, PT ;  /* 0x00000010090b7246 */ /* 0x001fc40003800104 */
[----:B------:R-:W-:Y:S02]  /*09c0*/  VIADDMNMX R4, R5, R16, R27, PT ;  /* 0x0000001005047246 */ /* 0x000fe4000380011b */
[----:B-1----:R-:W-:Y:S01]  /*09d0*/  VIADDMNMX R26, R9, R12, R26, PT ;  /* 0x0000000c091a7246 */ /* 0x002fe2000380011a */
[----:B------:R-:W0:Y:S01]  /*09e0*/  LDS R16, [R2+0xb00] ;  /* 0x000b000002107984 */ /* 0x000e220000000800 */
[----:B------:R-:W-:-:S03]  /*09f0*/  VIADDMNMX R10, R12, R5, R10, PT ;  /* 0x000000050c0a7246 */ /* 0x000fc6000380010a */
[----:B------:R-:W1:Y:S01]  /*0a00*/  LDS R12, [R2+0xb80] ;  /* 0x000b8000020c7984 */ /* 0x000e620000000800 */
[C---:B------:R-:W-:Y:S02]  /*0a10*/  VIADDMNMX R11, R8.reuse, R17, R11, PT ;  /* 0x00000011080b7246 */ /* 0x040fe4000380010b */
[----:B------:R-:W-:Y:S01]  /*0a20*/  VIADDMNMX R26, R8, R13, R26, PT ;  /* 0x0000000d081a7246 */ /* 0x000fe2000380011a */
[----:B------:R-:W-:Y:S01]  /*0a30*/  LDS R27, [R2+0xe80] ;  /* 0x000e8000021b7984 */ /* 0x000fe20000000800 */
[----:B--2---:R-:W-:Y:S02]  /*0a40*/  VIADDMNMX R8, R6, R17, R4, PT ;  /* 0x0000001106087246 */ /* 0x004fe40003800104 */
[----:B------:R-:W-:Y:S02]  /*0a50*/  VIADDMNMX R17, R13, R6, R10, PT ;  /* 0x000000060d117246 */ /* 0x000fe4000380010a */
[C---:B---3--:R-:W-:Y:S01]  /*0a60*/  VIADDMNMX R24, R7.reuse, R18, R11, PT ;  /* 0x0000001207187246 */ /* 0x048fe2000380010b */
[----:B------:R-:W-:Y:S01]  /*0a70*/  LDS R13, [R2+0xc00] ;  /* 0x000c0000020d7984 */ /* 0x000fe20000000800 */
[----:B------:R-:W-:-:S02]  /*0a80*/  VIADDMNMX R26, R7, R14, R26, PT ;  /* 0x0000000e071a7246 */ /* 0x000fc4000380011a */
[----:B----4-:R-:W-:Y:S01]  /*0a90*/  VIADDMNMX R18, R25, R18, R8, PT ;  /* 0x0000001219127246 */ /* 0x010fe20003800108 */
[----:B------:R-:W2:Y:S04]  /*0aa0*/  LDS.128 R4, [R0+0x30] ;  /* 0x0000300000047984 */ /* 0x000ea80000000c00 */
[----:B------:R-:W3:Y:S01]  /*0ab0*/  LDS.128 R8, [R0+0x2030] ;  /* 0x0020300000087984 */ /* 0x000ee20000000c00 */
[----:B------:R-:W-:-:S03]  /*0ac0*/  VIADDMNMX R25, R14, R25, R17, PT ;  /* 0x000000190e197246 */ /* 0x000fc60003800111 */
[----:B------:R-:W4:Y:S01]  /*0ad0*/  LDS R17, [R2+0xc80] ;  /* 0x000c800002117984 */ /* 0x000f220000000800 */
[----:B0-----:R-:W-:-:S03]  /*0ae0*/  VIADDMNMX R14, R16, R19, R24, PT ;  /* 0x00000013100e7246 */ /* 0x001fc60003800118 */
[----:B------:R-:W0:Y:S01]  /*0af0*/  LDS R24, [R2+0xd80] ;  /* 0x000d800002187984 */ /* 0x000e220000000800 */
[----:B-1----:R-:W-:-:S03]  /*0b00*/  VIADDMNMX R19, R12, R19, R18, PT ;  /* 0x000000130c137246 */ /* 0x002fc60003800112 */
[----:B------:R-:W1:Y:S01]  /*0b10*/  LDS R18, [R2+0xd00] ;  /* 0x000d000002127984 */ /* 0x000e620000000800 */
[----:B------:R-:W-:Y:S02]  /*0b20*/  VIADDMNMX R16, R16, R15, R26, PT ;  /* 0x0000000f10107246 */ /* 0x000fe4000380011a */
[----:B------:R-:W-:Y:S02]  /*0b30*/  VIADDMNMX R25, R15, R12, R25, PT ;  /* 0x0000000c0f197246 */ /* 0x000fe40003800119 */
[----:B------:R-:W5:Y:S04]  /*0b40*/  LDS R15, [R2+0xe00] ;  /* 0x000e0000020f7984 */ /* 0x000f680000000800 */
[----:B------:R-:W5:Y:S01]  /*0b50*/  LDS R12, [R2+0xf80] ;  /* 0x000f8000020c7984 */ /* 0x000f620000000800 */
[----:B--2---:R-:W-:-:S02]  /*0b60*/  VIADDMNMX R14, R13, R4, R14, PT ;  /* 0x000000040d0e7246 */ /* 0x004fc4000380010e */
[----:B---3--:R-:W-:Y:S02]  /*0b70*/  VIADDMNMX R13, R13, R8, R16, PT ;  /* 0x000000080d0d7246 */ /* 0x008fe40003800110 */
[----:B------:R2:W3:Y:S01]  /*0b80*/  LDS R16, [R2+0xf00] ;  /* 0x000f000002107984 */ /* 0x0004e20000000800 */
[----:B----4-:R-:W-:Y:S02]  /*0b90*/  VIADDMNMX R19, R17, R4, R19, PT ;  /* 0x0000000411137246 */ /* 0x010fe40003800113 */
[----:B------:R-:W-:Y:S01]  /*0ba0*/  VIADDMNMX R25, R8, R17, R25, PT ;  /* 0x0000001108197246 */ /* 0x000fe20003800119 */
[----:B------:R-:W-:Y:S02]  /*0bb0*/  VIADD R0, R0, 0x2000 ;  /* 0x0000200000007836 */ /* 0x000fe40000000000 */
[----:B--2---:R-:W-:Y:S01]  /*0bc0*/  VIADD R2, R2, 0x1800 ;  /* 0x0000180002027836 */ /* 0x004fe20000000000 */
[----:B0-----:R-:W-:Y:S02]  /*0bd0*/  VIADDMNMX R19, R24, R5, R19, PT ;  /* 0x0000000518137246 */ /* 0x001fe40003800113 */
[----:B------:R-:W-:-:S02]  /*0be0*/  VIADDMNMX R25, R9, R24, R25, PT ;  /* 0x0000001809197246 */ /* 0x000fc40003800119 */
[C---:B-1----:R-:W-:Y:S02]  /*0bf0*/  VIADDMNMX R14, R18.reuse, R5, R14, PT ;  /* 0x00000005120e7246 */ /* 0x042fe4000380010e */
[----:B------:R-:W-:Y:S02]  /*0c00*/  VIADDMNMX R13, R18, R9, R13, PT ;  /* 0x00000009120d7246 */ /* 0x000fe4000380010d */
[C---:B-----5:R-:W-:Y:S02]  /*0c10*/  VIADDMNMX R14, R15.reuse, R6, R14, PT ;  /* 0x000000060f0e7246 */ /* 0x060fe4000380010e */
[----:B------:R-:W-:Y:S02]  /*0c20*/  VIADDMNMX R15, R15, R10, R13, PT ;  /* 0x0000000a0f0f7246 */ /* 0x000fe4000380010d */
[----:B------:R-:W-:Y:S02]  /*0c30*/  VIADDMNMX R6, R27, R6, R19, PT ;  /* 0x000000061b067246 */ /* 0x000fe40003800113 */
[----:B------:R-:W-:-:S02]  /*0c40*/  VIADDMNMX R25, R10, R27, R25, PT ;  /* 0x0000001b0a197246 */ /* 0x000fc40003800119 */
[----:B------:R-:W-:Y:S01]  /*0c50*/  VIADDMNMX R17, R12, R7, R6, PT ;  /* 0x000000070c117246 */ /* 0x000fe20003800106 */
[----:B------:R-:W-:Y:S01]  /*0c60*/  UMOV UR4, 0x2000 ;  /* 0x0000200000047882 */ /* 0x000fe20000000000 */
[C---:B---3--:R-:W-:Y:S02]  /*0c70*/  VIADDMNMX R19, R16.reuse, R11, R15, PT ;  /* 0x0000000b10137246 */ /* 0x048fe4000380010f */
[----:B------:R-:W-:Y:S02]  /*0c80*/  VIADDMNMX R13, R16, R7, R14, PT ;  /* 0x00000007100d7246 */ /* 0x000fe4000380010e */
[----:B------:R-:W-:-:S07]  /*0c90*/  VIADDMNMX R15, R11, R12, R25, PT ;  /* 0x0000000c0b0f7246 */ /* 0x000fce0003800119 */
.L_x_0:
[----:B------:R-:W-:Y:S01]  /*0ca0*/  LDS R18, [R2+-0x800] ;  /* 0xfff8000002127984 */ /* 0x000fe20000000800 */
[----:B------:R-:W-:-:S03]  /*0cb0*/  UIADD3 UR4, UPT, UPT, UR4, 0xc0, URZ ;  /* 0x000000c004047890 */ /* 0x000fc6000fffe0ff */
[----:B------:R-:W0:Y:S01]  /*0cc0*/  LDS.128 R4, [R0+-0x1fc0] ;  /* 0xffe0400000047984 */ /* 0x000e220000000c00 */
[----:B------:R-:W-:-:S03]  /*0cd0*/  UISETP.NE.AND UP0, UPT, UR4, 0x20c0, UPT ;  /* 0x000020c00400788c */ /* 0x000fc6000bf05270 */
[----:B------:R-:W1:Y:S04]  /*0ce0*/  LDS R16, [R2+-0x780] ;  /* 0xfff8800002107984 */ /* 0x000e680000000800 */
[----:B------:R-:W2:Y:S04]  /*0cf0*/  LDS.128 R8, [R0+0x40] ;  /* 0x0000400000087984 */ /* 0x000ea80000000c00 */
[----:B------:R-:W3:Y:S04]  /*0d00*/  LDS R14, [R2+-0x700] ;  /* 0xfff90000020e7984 */ /* 0x000ee80000000800 */
[----:B------:R-:W4:Y:S04]  /*0d10*/  LDS R12, [R2+-0x680] ;  /* 0xfff98000020c7984 */ /* 0x000f280000000800 */
[----:B------:R-:W5:Y:S04]  /*0d20*/  LDS R27, [R2+-0x600] ;  /* 0xfffa0000021b7984 */ /* 0x000f680000000800 */
[----:B------:R-:W5:Y:S04]  /*0d30*/  LDS R25, [R2+-0x580] ;  /* 0xfffa800002197984 */ /* 0x000f680000000800 */
[----:B------:R-:W5:Y:S04]  /*0d40*/  LDS R26, [R2+-0x500] ;  /* 0xfffb0000021a7984 */ /* 0x000f680000000800 */
[----:B------:R-:W5:Y:S04]  /*0d50*/  LDS R24, [R2+-0x480] ;  /* 0xfffb800002187984 */ /* 0x000f680000000800 */
[----:B------:R-:W-:Y:S01]  /*0d60*/  LDS R28, [R2+0x2700] ;  /* 0x00270000021c7984 */ /* 0x000fe20000000800 */
[----:B0-----:R-:W-:-:S02]  /*0d70*/  VIADDMNMX R13, R18, R4, R13, PT ;  /* 0x00000004120d7246 */ /* 0x001fc4000380010d */
[----:B-1----:R-:W-:Y:S02]  /*0d80*/  VIADDMNMX R4, R16, R4, R17, PT ;  /* 0x0000000410047246 */ /* 0x002fe40003800111 */
[----:B--2---:R-:W-:Y:S02]  /*0d90*/  VIADDMNMX R18, R18, R8, R19, PT ;  /* 0x0000000812127246 */ /* 0x004fe40003800113 */
[----:B------:R-:W-:Y:S02]  /*0da0*/  VIADDMNMX R8, R8, R16, R15, PT ;  /* 0x0000001008087246 */ /* 0x000fe4000380010f */
[C---:B---3--:R-:W-:Y:S02]  /*0db0*/  VIADDMNMX R13, R14.reuse, R5, R13, PT ;  /* 0x000000050e0d7246 */ /* 0x048fe4000380010d */
[----:B------:R-:W-:Y:S02]  /*0dc0*/  VIADDMNMX R18, R14, R9, R18, PT ;  /* 0x000000090e127246 */ /* 0x000fe40003800112 */
[----:B----4-:R-:W-:-:S02]  /*0dd0*/  VIADDMNMX R5, R12, R5, R4, PT ;  /* 0x000000050c057246 */ /* 0x010fc40003800104 */
[----:B------:R-:W-:Y:S02]  /*0de0*/  VIADDMNMX R9, R9, R12, R8, PT ;  /* 0x0000000c09097246 */ /* 0x000fe40003800108 */
[C---:B-----5:R-:W-:Y:S01]  /*0df0*/  VIADDMNMX R4, R27.reuse, R6, R13, PT ;  /* 0x000000061b047246 */ /* 0x060fe2000380010d */
[----:B------:R-:W-:Y:S01]  /*0e00*/  LDS R8, [R2+-0x280] ;  /* 0xfffd800002087984 */ /* 0x000fe20000000800 */
[----:B------:R-:W-:Y:S02]  /*0e10*/  VIADDMNMX R27, R27, R10, R18, PT ;  /* 0x0000000a1b1b7246 */ /* 0x000fe40003800112 */
[----:B------:R-:W-:Y:S01]  /*0e20*/  VIADDMNMX R6, R25, R6, R5, PT ;  /* 0x0000000619067246 */ /* 0x000fe20003800105 */
[----:B------:R-:W-:Y:S01]  /*0e30*/  LDS.128 R12, [R0+-0x1fb0] ;  /* 0xffe05000000c7984 */ /* 0x000fe20000000c00 */
[----:B------:R-:W-:Y:S02]  /*0e40*/  VIADDMNMX R10, R10, R25, R9, PT ;  /* 0x000000190a0a7246 */ /* 0x000fe40003800109 */
[C---:B------:R-:W-:Y:S01]  /*0e50*/  VIADDMNMX R4, R26.reuse, R7, R4, PT ;  /* 0x000000071a047246 */ /* 0x040fe20003800104 */
[----:B------:R-:W0:Y:S01]  /*0e60*/  LDS R5, [R2+-0x400] ;  /* 0xfffc000002057984 */ /* 0x000e220000000800 */
[----:B------:R-:W-:-:S02]  /*0e70*/  VIADDMNMX R26, R26, R11, R27, PT ;  /* 0x0000000b1a1a7246 */ /* 0x000fc4000380011b */
[----:B------:R-:W-:Y:S01]  /*0e80*/  VIADDMNMX R7, R24, R7, R6, PT ;  /* 0x0000000718077246 */ /* 0x000fe20003800106 */
[----:B------:R-:W1:Y:S01]  /*0e90*/  LDS.128 R16, [R0+0x50] ;  /* 0x0000500000107984 */ /* 0x000e620000000c00 */
[----:B------:R-:W-:-:S03]  /*0ea0*/  VIADDMNMX R10, R11, R24, R10, PT ;  /* 0x000000180b0a7246 */ /* 0x000fc6000380010a */
[----:B------:R-:W2:Y:S04]  /*0eb0*/  LDS R9, [R2+-0x380] ;  /* 0xfffc800002097984 */ /* 0x000ea80000000800 */
[----:B------:R-:W3:Y:S04]  /*0ec0*/  LDS R6, [R2+-0x300] ;  /* 0xfffd000002067984 */ /* 0x000ee80000000800 */
[----:B------:R-:W4:Y:S04]  /*0ed0*/  LDS R11, [R2+-0x200] ;  /* 0xfffe0000020b7984 */ /* 0x000f280000000800 */
[----:B------:R-:W5:Y:S04]  /*0ee0*/  LDS R25, [R2+-0x180] ;  /* 0xfffe800002197984 */ /* 0x000f680000000800 */
[----:B------:R-:W5:Y:S01]  /*0ef0*/  LDS R24, [R2+-0x80] ;  /* 0xffff800002187984 */ /* 0x000f620000000800 */
[----:B0-----:R-:W-:-:S02]  /*0f00*/  VIADDMNMX R4, R5, R12, R4, PT ;  /* 0x0000000c05047246 */ /* 0x001fc40003800104 */
[----:B-1----:R-:W-:Y:S02]  /*0f10*/  VIADDMNMX R5, R5, R16, R26, PT ;  /* 0x0000001005057246 */ /* 0x002fe4000380011a */
[----:B------:R-:W0:Y:S01]  /*0f20*/  LDS R26, [R2+-0x100] ;  /* 0xffff0000021a7984 */ /* 0x000e220000000800 */
[----:B--2---:R-:W-:Y:S02]  /*0f30*/  VIADDMNMX R7, R9, R12, R7, PT ;  /* 0x0000000c09077246 */ /* 0x004fe40003800107 */
[----:B------:R-:W-:Y:S02]  /*0f40*/  VIADDMNMX R10, R16, R9, R10, PT ;  /* 0x00000009100a7246 */ /* 0x000fe4000380010a */
[C---:B---3--:R-:W-:Y:S02]  /*0f50*/  VIADDMNMX R4, R6.reuse, R13, R4, PT ;  /* 0x0000000d06047246 */ /* 0x048fe40003800104 */
[----:B------:R-:W-:Y:S02]  /*0f60*/  VIADDMNMX R5, R6, R17, R5, PT ;  /* 0x0000001106057246 */ /* 0x000fe40003800105 */
[----:B------:R-:W-:-:S02]  /*0f70*/  VIADDMNMX R7, R8, R13, R7, PT ;  /* 0x0000000d08077246 */ /* 0x000fc40003800107 */
[----:B------:R-:W-:Y:S01]  /*0f80*/  VIADDMNMX R17, R17, R8, R10, PT ;  /* 0x0000000811117246 */ /* 0x000fe2000380010a */
[----:B------:R-:W-:Y:S01]  /*0f90*/  LDS R13, [R2] ;  /* 0x00000000020d7984 */ /* 0x000fe20000000800 */
[C---:B----4-:R-:W-:Y:S02]  /*0fa0*/  VIADDMNMX R12, R11.reuse, R14, R4, PT ;  /* 0x0000000e0b0c7246 */ /* 0x050fe40003800104 */
[----:B------:R-:W-:Y:S02]  /*0fb0*/  VIADDMNMX R16, R11, R18, R5, PT ;  /* 0x000000120b107246 */ /* 0x000fe40003800105 */
[----:B-----5:R-:W-:Y:S01]  /*0fc0*/  VIADDMNMX R14, R25, R14, R7, PT ;  /* 0x0000000e190e7246 */ /* 0x020fe20003800107 */
[----:B------:R-:W-:Y:S01]  /*0fd0*/  LDS.128 R8, [R0+0x60] ;  /* 0x0000600000087984 */ /* 0x000fe20000000c00 */
[----:B------:R-:W-:-:S03]  /*0fe0*/  VIADDMNMX R18, R18, R25, R17, PT ;  /* 0x0000001912127246 */ /* 0x000fc60003800111 */
[----:B------:R-:W1:Y:S01]  /*0ff0*/  LDS.128 R4, [R0+-0x1fa0] ;  /* 0xffe0600000047984 */ /* 0x000e620000000c00 */
[----:B------:R-:W-:-:S03]  /*1000*/  VIADDMNMX R18, R19, R24, R18, PT ;  /* 0x0000001813127246 */ /* 0x000fc60003800112 */
[----:B------:R-:W2:Y:S04]  /*1010*/  LDS R17, [R2+0x80] ;  /* 0x0000800002117984 */ /* 0x000ea80000000800 */
[----:B------:R-:W-:Y:S01]  /*1020*/  LDS R25, [R2+0x280] ;  /* 0x0002800002197984 */ /* 0x000fe20000000800 */
[C---:B0-----:R-:W-:Y:S02]  /*1030*/  VIADDMNMX R12, R26.reuse, R15, R12, PT ;  /* 0x0000000f1a0c7246 */ /* 0x041fe4000380010c */
[----:B------:R-:W-:Y:S02]  /*1040*/  VIADDMNMX R26, R26, R19, R16, PT ;  /* 0x000000131a1a7246 */ /* 0x000fe40003800110 */
[----:B------:R-:W-:Y:S01]  /*1050*/  VIADDMNMX R15, R24, R15, R14, PT ;  /* 0x0000000f180f7246 */ /* 0x000fe2000380010e */
[----:B------:R-:W0:Y:S04]  /*1060*/  LDS R16, [R2+0x180] ;  /* 0x0001800002107984 */ /* 0x000e280000000800 */
[----:B------:R-:W3:Y:S04]  /*1070*/  LDS R14, [R2+0x100] ;  /* 0x00010000020e7984 */ /* 0x000ee80000000800 */
[----:B------:R-:W4:Y:S04]  /*1080*/  LDS R19, [R2+0x200] ;  /* 0x0002000002137984 */ /* 0x000f280000000800 */
[----:B------:R-:W5:Y:S01]  /*1090*/  LDS R24, [R2+0x300] ;  /* 0x0003000002187984 */ /* 0x000f620000000800 */
[----:B-1----:R-:W-:-:S02]  /*10a0*/  VIADDMNMX R12, R13, R4, R12, PT ;  /* 0x000000040d0c7246 */ /* 0x002fc4000380010c */
[----:B------:R-:W-:Y:S02]  /*10b0*/  VIADDMNMX R13, R13, R8, R26, PT ;  /* 0x000000080d0d7246 */ /* 0x000fe4000380011a */
[----:B------:R-:W1:Y:S01]  /*10c0*/  LDS R26, [R2+0x380] ;  /* 0x00038000021a7984 */ /* 0x000e620000000800 */
[----:B--2---:R-:W-:Y:S02]  /*10d0*/  VIADDMNMX R15, R17, R4, R15, PT ;  /* 0x00000004110f7246 */ /* 0x004fe4000380010f */
[----:B------:R-:W-:Y:S02]  /*10e0*/  VIADDMNMX R18, R8, R17, R18, PT ;  /* 0x0000001108127246 */ /* 0x000fe40003800112 */
[-C--:B0-----:R-:W-:Y:S02]  /*10f0*/  VIADDMNMX R15, R16, R5.reuse, R15, PT ;  /* 0x00000005100f7246 */ /* 0x081fe4000380010f */
[C---:B---3--:R-:W-:Y:S02]  /*1100*/  VIADDMNMX R4, R14.reuse, R5, R12, PT ;  /* 0x000000050e047246 */ /* 0x048fe4000380010c */
[----:B------:R-:W-:Y:S01]  /*1110*/  VIADDMNMX R8, R14, R9, R13, PT ;  /* 0x000000090e087246 */ /* 0x000fe2000380010d */
[----:B------:R-:W-:Y:S01]  /*1120*/  LDS R5, [R2+0x400] ;  /* 0x0004000002057984 */ /* 0x000fe20000000800 */
[----:B----4-:R-:W-:-:S02]  /*1130*/  VIADDMNMX R4, R19, R6, R4, PT ;  /* 0x0000000613047246 */ /* 0x010fc40003800104 */
[----:B------:R-:W-:Y:S02]  /*1140*/  VIADDMNMX R6, R25, R6, R15, PT ;  /* 0x0000000619067246 */ /* 0x000fe4000380010f */
[----:B------:R-:W-:Y:S01]  /*1150*/  VIADDMNMX R9, R9, R16, R18, PT ;  /* 0x0000001009097246 */ /* 0x000fe20003800112 */
[----:B------:R-:W0:Y:S01]  /*1160*/  LDS.128 R12, [R0+-0x1f90] ;  /* 0xffe07000000c7984 */ /* 0x000e220000000c00 */
[----:B------:R-:W-:Y:S02]  /*1170*/  VIADDMNMX R8, R19, R10, R8, PT ;  /* 0x0000000a13087246 */ /* 0x000fe40003800108 */
[----:B------:R-:W-:Y:S01]  /*1180*/  VIADDMNMX R10, R10, R25, R9, PT ;  /* 0x000000190a0a7246 */ /* 0x000fe20003800109 */
[----:B------:R-:W2:Y:S01]  /*1190*/  LDS.128 R16, [R0+0x70] ;  /* 0x0000700000107984 */ /* 0x000ea20000000c00 */
[C---:B-----5:R-:W-:Y:S02]  /*11a0*/  VIADDMNMX R4, R24.reuse, R7, R4, PT ;  /* 0x0000000718047246 */ /* 0x060fe40003800104 */
[----:B------:R-:W-:Y:S01]  /*11b0*/  VIADDMNMX R24, R24, R11, R8, PT ;  /* 0x0000000b18187246 */ /* 0x000fe20003800108 */
[----:B------:R-:W3:Y:S01]  /*11c0*/  LDS R9, [R2+0x480] ;  /* 0x0004800002097984 */ /* 0x000ee20000000800 */
[----:B-1----:R-:W-:-:S02]  /*11d0*/  VIADDMNMX R7, R26, R7, R6, PT ;  /* 0x000000071a077246 */ /* 0x002fc40003800106 */
[----:B------:R-:W-:Y:S01]  /*11e0*/  VIADDMNMX R10, R11, R26, R10, PT ;  /* 0x0000001a0b0a7246 */ /* 0x000fe2000380010a */
[----:B------:R-:W1:Y:S04]  /*11f0*/  LDS R6, [R2+0x500] ;  /* 0x0005000002067984 */ /* 0x000e680000000800 */
[----:B------:R-:W4:Y:S04]  /*1200*/  LDS R8, [R2+0x580] ;  /* 0x0005800002087984 */ /* 0x000f280000000800 */
[----:B------:R-:W5:Y:S04]  /*1210*/  LDS R11, [R2+0x600] ;  /* 0x00060000020b7984 */ /* 0x000f680000000800 */
[----:B------:R-:W5:Y:S04]  /*1220*/  LDS R25, [R2+0x680] ;  /* 0x0006800002197984 */ /* 0x000f680000000800 */
[----:B------:R-:W5:Y:S01]  /*1230*/  LDS R26, [R2+0x700] ;  /* 0x00070000021a7984 */ /* 0x000f620000000800 */
[----:B0-----:R-:W-:-:S02]  /*1240*/  VIADDMNMX R4, R5, R12, R4, PT ;  /* 0x0000000c05047246 */ /* 0x001fc40003800104 */
[----:B--2---:R-:W-:Y:S02]  /*1250*/  VIADDMNMX R5, R5, R16, R24, PT ;  /* 0x0000001005057246 */ /* 0x004fe40003800118 */
[----:B------:R-:W0:Y:S01]  /*1260*/  LDS R24, [R2+0x780] ;  /* 0x0007800002187984 */ /* 0x000e220000000800 */
[----:B---3--:R-:W-:Y:S02]  /*1270*/  VIADDMNMX R7, R9, R12, R7, PT ;  /* 0x0000000c09077246 */ /* 0x008fe40003800107 */
[----:B------:R-:W-:Y:S02]  /*1280*/  VIADDMNMX R10, R16, R9, R10, PT ;  /* 0x00000009100a7246 */ /* 0x000fe4000380010a */
[C---:B-1----:R-:W-:Y:S02]  /*1290*/  VIADDMNMX R4, R6.reuse, R13, R4, PT ;  /* 0x0000000d06047246 */ /* 0x042fe40003800104 */
[----:B------:R-:W-:Y:S02]  /*12a0*/  VIADDMNMX R5, R6, R17, R5, PT ;  /* 0x0000001106057246 */ /* 0x000fe40003800105 */
[----:B----4-:R-:W-:-:S02]  /*12b0*/  VIADDMNMX R7, R8, R13, R7, PT ;  /* 0x0000000d08077246 */ /* 0x010fc40003800107 */
[----:B------:R-:W-:Y:S01]  /*12c0*/  VIADDMNMX R17, R17, R8, R10, PT ;  /* 0x0000000811117246 */ /* 0x000fe2000380010a */
[----:B------:R-:W-:Y:S01]  /*12d0*/  LDS R13, [R2+0x800] ;  /* 0x00080000020d7984 */ /* 0x000fe20000000800 */
[C---:B-----5:R-:W-:Y:S02]  /*12e0*/  VIADDMNMX R12, R11.reuse, R14, R4, PT ;  /* 0x0000000e0b0c7246 */ /* 0x060fe40003800104 */
[----:B------:R-:W-:Y:S02]  /*12f0*/  VIADDMNMX R16, R11, R18, R5, PT ;  /* 0x000000120b107246 */ /* 0x000fe40003800105 */
[----:B------:R-:W-:Y:S01]  /*1300*/  VIADDMNMX R14, R25, R14, R7, PT ;  /* 0x0000000e190e7246 */ /* 0x000fe20003800107 */
[----:B------:R-:W-:Y:S01]  /*1310*/  LDS.128 R8, [R0+0x80] ;  /* 0x0000800000087984 */ /* 0x000fe20000000c00 */
[----:B------:R-:W-:Y:S02]  /*1320*/  VIADDMNMX R18, R18, R25, R17, PT ;  /* 0x0000001912127246 */ /* 0x000fe40003800111 */
[C---:B------:R-:W-:Y:S01]  /*1330*/  VIADDMNMX R12, R26.reuse, R15, R12, PT ;  /* 0x0000000f1a0c7246 */ /* 0x040fe2000380010c */
[----:B------:R-:W1:Y:S01]  /*1340*/  LDS.128 R4, [R0+-0x1f80] ;  /* 0xffe0800000047984 */ /* 0x000e620000000c00 */
[----:B------:R-:W-:-:S03]  /*1350*/  VIADDMNMX R26, R26, R19, R16, PT ;  /* 0x000000131a1a7246 */ /* 0x000fc60003800110 */
[----:B------:R-:W2:Y:S04]  /*1360*/  LDS R17, [R2+0x880] ;  /* 0x0008800002117984 */ /* 0x000ea80000000800 */
[----:B------:R-:W3:Y:S04]  /*1370*/  LDS R16, [R2+0x980] ;  /* 0x0009800002107984 */ /* 0x000ee80000000800 */
[----:B------:R-:W-:Y:S01]  /*1380*/  LDS R25, [R2+0xa80] ;  /* 0x000a800002197984 */ /* 0x000fe20000000800 */
[----:B0-----:R-:W-:-:S03]  /*1390*/  VIADDMNMX R15, R24, R15, R14, PT ;  /* 0x0000000f180f7246 */ /* 0x001fc6000380010e */
[----:B------:R-:W0:Y:S01]  /*13a0*/  LDS R14, [R2+0x900] ;  /* 0x00090000020e7984 */ /* 0x000e220000000800 */
[----:B------:R-:W-:-:S03]  /*13b0*/  VIADDMNMX R18, R19, R24, R18, PT ;  /* 0x0000001813127246 */ /* 0x000fc60003800112 */
[----:B------:R-:W4:Y:S04]  /*13c0*/  LDS R19, [R2+0xa00] ;  /* 0x000a000002137984 */ /* 0x000f280000000800 */
[----:B------:R-:W5:Y:S01]  /*13d0*/  LDS R24, [R2+0xb00] ;  /* 0x000b000002187984 */ /* 0x000f620000000800 */
[C---:B-1----:R-:W-:Y:S02]  /*13e0*/  VIADDMNMX R12, R13.reuse, R4, R12, PT ;  /* 0x000000040d0c7246 */ /* 0x042fe4000380010c */
[----:B------:R-:W-:Y:S02]  /*13f0*/  VIADDMNMX R13, R13, R8, R26, PT ;  /* 0x000000080d0d7246 */ /* 0x000fe4000380011a */
[----:B------:R-:W1:Y:S01]  /*1400*/  LDS R26, [R2+0xb80] ;  /* 0x000b8000021a7984 */ /* 0x000e620000000800 */
[----:B--2---:R-:W-:-:S02]  /*1410*/  VIADDMNMX R15, R17, R4, R15, PT ;  /* 0x00000004110f7246 */ /* 0x004fc4000380010f */
[----:B------:R-:W-:Y:S02]  /*1420*/  VIADDMNMX R18, R8, R17, R18, PT ;  /* 0x0000001108127246 */ /* 0x000fe40003800112 */
[-C--:B---3--:R-:W-:Y:S02]  /*1430*/  VIADDMNMX R15, R16, R5.reuse, R15, PT ;  /* 0x00000005100f7246 */ /* 0x088fe4000380010f */
[C---:B0-----:R-:W-:Y:S02]  /*1440*/  VIADDMNMX R4, R14.reuse, R5, R12, PT ;  /* 0x000000050e047246 */ /* 0x041fe4000380010c */
[----:B------:R-:W-:Y:S01]  /*1450*/  VIADDMNMX R8, R14, R9, R13, PT ;  /* 0x000000090e087246 */ /* 0x000fe2000380010d */
[----:B------:R-:W-:Y:S01]  /*1460*/  LDS R5, [R2+0xc00] ;  /* 0x000c000002057984 */ /* 0x000fe20000000800 */
[----:B------:R-:W-:Y:S02]  /*1470*/  VIADDMNMX R9, R9, R16, R18, PT ;  /* 0x0000001009097246 */ /* 0x000fe40003800112 */
[----:B----4-:R-:W-:-:S02]  /*1480*/  VIADDMNMX R4, R19, R6, R4, PT ;  /* 0x0000000613047246 */ /* 0x010fc40003800104 */
[----:B------:R-:W-:Y:S02]  /*1490*/  VIADDMNMX R8, R19, R10, R8, PT ;  /* 0x0000000a13087246 */ /* 0x000fe40003800108 */
[----:B------:R-:W-:Y:S01]  /*14a0*/  VIADDMNMX R6, R25, R6, R15, PT ;  /* 0x0000000619067246 */ /* 0x000fe2000380010f */
[----:B------:R-:W0:Y:S01]  /*14b0*/  LDS.128 R16, [R0+-0x1f70] ;  /* 0xffe0900000107984 */ /* 0x000e220000000c00 */
[----:B------:R-:W-:Y:S02]  /*14c0*/  VIADDMNMX R10, R10, R25, R9, PT ;  /* 0x000000190a0a7246 */ /* 0x000fe40003800109 */
[C---:B-----5:R-:W-:Y:S01]  /*14d0*/  VIADDMNMX R4, R24.reuse, R7, R4, PT ;  /* 0x0000000718047246 */ /* 0x060fe20003800104 */
[----:B------:R-:W2:Y:S01]  /*14e0*/  LDS.128 R12, [R0+0x90] ;  /* 0x00009000000c7984 */ /* 0x000ea20000000c00 */
[----:B------:R-:W-:-:S03]  /*14f0*/  VIADDMNMX R24, R24, R11, R8, PT ;  /* 0x0000000b18187246 */ /* 0x000fc60003800108 */
[----:B------:R-:W3:Y:S04]  /*1500*/  LDS R9, [R2+0xc80] ;  /* 0x000c800002097984 */ /* 0x000ee80000000800 */
[----:B------:R-:W-:Y:S01]  /*1510*/  LDS R25, [R2+0xe00] ;  /* 0x000e000002197984 */ /* 0x000fe20000000800 */
[----:B-1----:R-:W-:-:S03]  /*1520*/  VIADDMNMX R7, R26, R7, R6, PT ;  /* 0x000000071a077246 */ /* 0x002fc60003800106 */
[----:B------:R-:W1:Y:S01]  /*1530*/  LDS R6, [R2+0xd00] ;  /* 0x000d000002067984 */ /* 0x000e620000000800 */
[----:B------:R-:W-:-:S03]  /*1540*/  VIADDMNMX R26, R11, R26, R10, PT ;  /* 0x0000001a0b1a7246 */ /* 0x000fc6000380010a */
[----:B------:R-:W4:Y:S04]  /*1550*/  LDS R10, [R2+0xd80] ;  /* 0x000d8000020a7984 */ /* 0x000f280000000800 */
[----:B------:R-:W5:Y:S04]  /*1560*/  LDS R11, [R2+0xe80] ;  /* 0x000e8000020b7984 */ /* 0x000f680000000800 */
[----:B------:R-:W5:Y:S01]  /*1570*/  LDS R8, [R2+0xf00] ;  /* 0x000f000002087984 */ /* 0x000f620000000800 */
[C---:B0-----:R-:W-:Y:S02]  /*1580*/  VIADDMNMX R4, R5.reuse, R16, R4, PT ;  /* 0x0000001005047246 */ /* 0x041fe40003800104 */
[----:B--2---:R-:W-:-:S02]  /*1590*/  VIADDMNMX R5, R5, R12, R24, PT ;  /* 0x0000000c05057246 */ /* 0x004fc40003800118 */
[----:B------:R-:W0:Y:S01]  /*15a0*/  LDS R24, [R2+0xf80] ;  /* 0x000f800002187984 */ /* 0x000e220000000800 */
[----:B---3--:R-:W-:Y:S02]  /*15b0*/  VIADDMNMX R7, R9, R16, R7, PT ;  /* 0x0000001009077246 */ /* 0x008fe40003800107 */
[----:B------:R-:W-:Y:S01]  /*15c0*/  VIADDMNMX R26, R12, R9, R26, PT ;  /* 0x000000090c1a7246 */ /* 0x000fe2000380011a */
[----:B------:R-:W-:Y:S01]  /*15d0*/  LDS R16, [R2+0x1100] ;  /* 0x0011000002107984 */ /* 0x000fe20000000800 */
[C---:B-1----:R-:W-:Y:S02]  /*15e0*/  VIADDMNMX R4, R6.reuse, R17, R4, PT ;  /* 0x0000001106047246 */ /* 0x042fe40003800104 */
[----:B------:R-:W-:Y:S02]  /*15f0*/  VIADDMNMX R5, R6, R13, R5, PT ;  /* 0x0000000d06057246 */ /* 0x000fe40003800105 */
[----:B----4-:R-:W-:Y:S02]  /*1600*/  VIADDMNMX R7, R10, R17, R7, PT ;  /* 0x000000110a077246 */ /* 0x010fe40003800107 */
[----:B------:R-:W-:Y:S01]  /*1610*/  VIADDMNMX R26, R13, R10, R26, PT ;  /* 0x0000000a0d1a7246 */ /* 0x000fe2000380011a */
[----:B------:R-:W-:Y:S01]  /*1620*/  LDS R17, [R2+0x1080] ;  /* 0x0010800002117984 */ /* 0x000fe20000000800 */
[----:B------:R-:W-:-:S02]  /*1630*/  VIADDMNMX R9, R25, R18, R4, PT ;  /* 0x0000001219097246 */ /* 0x000fc40003800104 */
[----:B------:R-:W-:Y:S01]  /*1640*/  VIADDMNMX R12, R25, R14, R5, PT ;  /* 0x0000000e190c7246 */ /* 0x000fe20003800105 */
[----:B------:R-:W-:Y:S01]  /*1650*/  LDS R13, [R2+0x1000] ;  /* 0x00100000020d7984 */ /* 0x000fe20000000800 */
[----:B-----5:R-:W-:Y:S02]  /*1660*/  VIADDMNMX R18, R11, R18, R7, PT ;  /* 0x000000120b127246 */ /* 0x020fe40003800107 */
[----:B------:R-:W-:Y:S01]  /*1670*/  VIADDMNMX R26, R14, R11, R26, PT ;  /* 0x0000000b0e1a7246 */ /* 0x000fe2000380011a */
[----:B------:R-:W1:Y:S01]  /*1680*/  LDS.128 R4, [R0+-0x1f60] ;  /* 0xffe0a00000047984 */ /* 0x000e620000000c00 */
[C---:B------:R-:W-:Y:S02]  /*1690*/  VIADDMNMX R14, R8.reuse, R19, R9, PT ;  /* 0x00000013080e7246 */ /* 0x040fe40003800109 */
[----:B------:R-:W-:Y:S01]  /*16a0*/  VIADDMNMX R12, R8, R15, R12, PT ;  /* 0x0000000f080c7246 */ /* 0x000fe2000380010c */
[----:B------:R-:W-:Y:S04]  /*16b0*/  LDS R25, [R2+0x1280] ;  /* 0x0012800002197984 */ /* 0x000fe80000000800 */
[----:B------:R-:W2:Y:S01]  /*16c0*/  LDS.128 R8, [R0+0xa0] ;  /* 0x0000a00000087984 */ /* 0x000ea20000000c00 */
[----:B0-----:R-:W-:-:S03]  /*16d0*/  VIADDMNMX R19, R24, R19, R18, PT ;  /* 0x0000001318137246 */ /* 0x001fc60003800112 */
[----:B------:R-:W0:Y:S01]  /*16e0*/  LDS R18, [R2+0x1180] ;  /* 0x0011800002127984 */ /* 0x000e220000000800 */
[----:B------:R-:W-:-:S03]  /*16f0*/  VIADDMNMX R26, R15, R24, R26, PT ;  /* 0x000000180f1a7246 */ /* 0x000fc6000380011a */
[----:B------:R-:W3:Y:S01]  /*1700*/  LDS R15, [R2+0x1200] ;  /* 0x00120000020f7984 */ /* 0x000ee20000000800 */
[-C--:B-1----:R-:W-:Y:S02]  /*1710*/  VIADDMNMX R14, R13, R4.reuse, R14, PT ;  /* 0x000000040d0e7246 */ /* 0x082fe4000380010e */
[----:B------:R-:W-:Y:S02]  /*1720*/  VIADDMNMX R19, R17, R4, R19, PT ;  /* 0x0000000411137246 */ /* 0x000fe40003800113 */
[----:B------:R-:W1:Y:S01]  /*1730*/  LDS R4, [R2+0x1300] ;  /* 0x0013000002047984 */ /* 0x000e620000000800 */
[----:B------:R-:W-:Y:S02]  /*1740*/  VIADDMNMX R14, R16, R5, R14, PT ;  /* 0x00000005100e7246 */ /* 0x000fe4000380010e */
[----:B--2---:R-:W-:Y:S02]  /*1750*/  VIADDMNMX R12, R13, R8, R12, PT ;  /* 0x000000080d0c7246 */ /* 0x004fe4000380010c */
[----:B------:R-:W-:-:S02]  /*1760*/  VIADDMNMX R26, R8, R17, R26, PT ;  /* 0x00000011081a7246 */ /* 0x000fc4000380011a */
[----:B------:R-:W2:Y:S01]  /*1770*/  LDS R8, [R2+0x1380] ;  /* 0x0013800002087984 */ /* 0x000ea20000000800 */
[----:B------:R-:W-:Y:S02]  /*1780*/  VIADDMNMX R12, R16, R9, R12, PT ;  /* 0x00000009100c7246 */ /* 0x000fe4000380010c */
[----:B0-----:R-:W-:Y:S02]  /*1790*/  VIADDMNMX R19, R18, R5, R19, PT ;  /* 0x0000000512137246 */ /* 0x001fe40003800113 */
[----:B------:R-:W-:Y:S01]  /*17a0*/  VIADDMNMX R9, R9, R18, R26, PT ;  /* 0x0000001209097246 */ /* 0x000fe2000380011a */
[----:B------:R-:W-:Y:S01]  /*17b0*/  LDS R5, [R2+0x1400] ;  /* 0x0014000002057984 */ /* 0x000fe20000000800 */
[-C--:B------:R-:W-:Y:S02]  /*17c0*/  VIADDMNMX R26, R25, R6.reuse, R19, PT ;  /* 0x00000006191a7246 */ /* 0x080fe40003800113 */
[C---:B---3--:R-:W-:Y:S01]  /*17d0*/  VIADDMNMX R24, R15.reuse, R6, R14, PT ;  /* 0x000000060f187246 */ /* 0x048fe2000380010e */
[----:B------:R-:W0:Y:S01]  /*17e0*/  LDS.128 R16, [R0+-0x1f50] ;  /* 0xffe0b00000107984 */ /* 0x000e220000000c00 */
[----:B------:R-:W-:-:S02]  /*17f0*/  VIADDMNMX R27, R15, R10, R12, PT ;  /* 0x0000000a0f1b7246 */ /* 0x000fc4000380010c */
[----:B------:R-:W-:Y:S01]  /*1800*/  VIADDMNMX R25, R10, R25, R9, PT ;  /* 0x000000190a197246 */ /* 0x000fe20003800109 */
[----:B------:R-:W3:Y:S04]  /*1810*/  LDS.128 R12, [R0+0xb0] ;  /* 0x0000b000000c7984 */ /* 0x000ee80000000c00 */
[----:B------:R-:W4:Y:S01]  /*1820*/  LDS R9, [R2+0x1480] ;  /* 0x0014800002097984 */ /* 0x000f220000000800 */
[C---:B-1----:R-:W-:Y:S02]  /*1830*/  VIADDMNMX R6, R4.reuse, R7, R24, PT ;  /* 0x0000000704067246 */ /* 0x042fe40003800118 */
[----:B------:R-:W-:Y:S01]  /*1840*/  VIADDMNMX R10, R4, R11, R27, PT ;  /* 0x0000000b040a7246 */ /* 0x000fe2000380011b */
[----:B------:R-:W1:Y:S04]  /*1850*/  LDS R24, [R2+0x1580] ;  /* 0x0015800002187984 */ /* 0x000e680000000800 */
[----:B------:R-:W5:Y:S01]  /*1860*/  LDS R4, [R2+0x1500] ;  /* 0x0015000002047984 */ /* 0x000f620000000800 */
[----:B--2---:R-:W-:-:S02]  /*1870*/  VIADDMNMX R7, R8, R7, R26, PT ;  /* 0x0000000708077246 */ /* 0x004fc4000380011a */
[----:B------:R-:W-:Y:S02]  /*1880*/  VIADDMNMX R26, R11, R8, R25, PT ;  /* 0x000000080b1a7246 */ /* 0x000fe40003800119 */
[----:B------:R-:W2:Y:S04]  /*1890*/  LDS R25, [R2+0x1600] ;  /* 0x0016000002197984 */ /* 0x000ea80000000800 */
[----:B------:R-:W2:Y:S01]  /*18a0*/  LDS R11, [R2+0x1680] ;  /* 0x00168000020b7984 */ /* 0x000ea20000000800 */
[----:B0-----:R-:W-:-:S03]  /*18b0*/  VIADDMNMX R27, R5, R16, R6, PT ;  /* 0x00000010051b7246 */ /* 0x001fc60003800106 */
[----:B------:R-:W0:Y:S01]  /*18c0*/  LDS R8, [R2+0x1780] ;  /* 0x0017800002087984 */ /* 0x000e220000000800 */
[----:B---3--:R-:W-:-:S03]  /*18d0*/  VIADDMNMX R10, R5, R12, R10, PT ;  /* 0x0000000c050a7246 */ /* 0x008fc6000380010a */
[----:B------:R-:W3:Y:S01]  /*18e0*/  LDS R6, [R2+0x1700] ;  /* 0x0017000002067984 */ /* 0x000ee20000000800 */
[----:B----4-:R-:W-:Y:S02]  /*18f0*/  VIADDMNMX R7, R9, R16, R7, PT ;  /* 0x0000001009077246 */ /* 0x010fe40003800107 */
[----:B------:R-:W-:Y:S02]  /*1900*/  VIADDMNMX R26, R12, R9, R26, PT ;  /* 0x000000090c1a7246 */ /* 0x000fe4000380011a */
[----:B-1----:R-:W-:Y:S02]  /*1910*/  VIADDMNMX R7, R24, R17, R7, PT ;  /* 0x0000001118077246 */ /* 0x002fe40003800107 */
[----:B------:R-:W-:Y:S02]  /*1920*/  VIADDMNMX R26, R13, R24, R26, PT ;  /* 0x000000180d1a7246 */ /* 0x000fe4000380011a */
[C---:B-----5:R-:W-:Y:S02]  /*1930*/  VIADDMNMX R10, R4.reuse, R13, R10, PT ;  /* 0x0000000d040a7246 */ /* 0x060fe4000380010a */
[----:B------:R-:W-:Y:S01]  /*1940*/  VIADDMNMX R27, R4, R17, R27, PT ;  /* 0x00000011041b7246 */ /* 0x000fe2000380011b */
[----:B------:R-:W-:Y:S01]  /*1950*/  LDS R13, [R2+0x1a00] ;  /* 0x001a0000020d7984 */ /* 0x000fe20000000800 */
[----:B--2---:R-:W-:-:S02]  /*1960*/  VIADDMNMX R10, R25, R14, R10, PT ;  /* 0x0000000e190a7246 */ /* 0x004fc4000380010a */
[-C--:B------:R-:W-:Y:S02]  /*1970*/  VIADDMNMX R9, R25, R18.reuse, R27, PT ;  /* 0x0000001219097246 */ /* 0x080fe4000380011b */
[----:B------:R-:W-:Y:S01]  /*1980*/  VIADDMNMX R7, R11, R18, R7, PT ;  /* 0x000000120b077246 */ /* 0x000fe20003800107 */
[----:B------:R-:W-:Y:S01]  /*1990*/  LDS R25, [R2+0x1880] ;  /* 0x0018800002197984 */ /* 0x000fe20000000800 */
[----:B------:R-:W-:Y:S02]  /*19a0*/  VIADDMNMX R14, R14, R11, R26, PT ;  /* 0x0000000b0e0e7246 */ /* 0x000fe4000380011a */
[-C--:B0-----:R-:W-:Y:S01]  /*19b0*/  VIADDMNMX R12, R8, R19.reuse, R7, PT ;  /* 0x00000013080c7246 */ /* 0x081fe20003800107 */
[----:B------:R-:W-:Y:S01]  /*19c0*/  LDS R26, [R2+0x2780] ;  /* 0x00278000021a7984 */ /* 0x000fe20000000800 */
[C---:B---3--:R-:W-:Y:S02]  /*19d0*/  VIADDMNMX R9, R6.reuse, R19, R9, PT ;  /* 0x0000001306097246 */ /* 0x048fe40003800109 */
[----:B------:R-:W-:Y:S01]  /*19e0*/  VIADDMNMX R11, R6, R15, R10, PT ;  /* 0x0000000f060b7246 */ /* 0x000fe2000380010a */
[----:B------:R-:W-:Y:S01]  /*19f0*/  LDS.128 R16, [R0+-0x1f40] ;  /* 0xffe0c00000107984 */ /* 0x000fe20000000c00 */
[----:B------:R-:W-:-:S03]  /*1a00*/  VIADDMNMX R15, R15, R8, R14, PT ;  /* 0x000000080f0f7246 */ /* 0x000fc6000380010e */
[----:B------:R-:W0:Y:S04]  /*1a10*/  LDS R10, [R2+0x1800] ;  /* 0x00180000020a7984 */ /* 0x000e280000000800 */
[----:B------:R-:W1:Y:S04]  /*1a20*/  LDS.128 R4, [R0+0xc0] ;  /* 0x0000c00000047984 */ /* 0x000e680000000c00 */
[----:B------:R-:W2:Y:S04]  /*1a30*/  LDS R14, [R2+0x1900] ;  /* 0x00190000020e7984 */ /* 0x000ea80000000800 */
[----:B------:R-:W3:Y:S01]  /*1a40*/  LDS R8, [R2+0x1980] ;  /* 0x0019800002087984 */ /* 0x000ee20000000800 */
[----:B0-----:R-:W-:-:S02]  /*1a50*/  VIADDMNMX R9, R10, R16, R9, PT ;  /* 0x000000100a097246 */ /* 0x001fc40003800109 */
[----:B------:R-:W-:Y:S02]  /*1a60*/  VIADDMNMX R16, R25, R16, R12, PT ;  /* 0x0000001019107246 */ /* 0x000fe4000380010c */
[----:B-1----:R-:W-:Y:S01]  /*1a70*/  VIADDMNMX R11, R10, R4, R11, PT ;  /* 0x000000040a0b7246 */ /* 0x002fe2000380010b */
[----:B------:R-:W-:Y:S01]  /*1a80*/  LDS R12, [R2+0x1b00] ;  /* 0x001b0000020c7984 */ /* 0x000fe20000000800 */
[----:B------:R-:W-:Y:S02]  /*1a90*/  VIADDMNMX R24, R4, R25, R15, PT ;  /* 0x0000001904187246 */ /* 0x000fe4000380010f */
[C---:B--2---:R-:W-:Y:S01]  /*1aa0*/  VIADDMNMX R9, R14.reuse, R17, R9, PT ;  /* 0x000000110e097246 */ /* 0x044fe20003800109 */
[----:B------:R-:W0:Y:S01]  /*1ab0*/  LDS R15, [R2+0x1a80] ;  /* 0x001a8000020f7984 */ /* 0x000e220000000800 */
[----:B------:R-:W-:Y:S02]  /*1ac0*/  VIADDMNMX R11, R14, R5, R11, PT ;  /* 0x000000050e0b7246 */ /* 0x000fe4000380010b */
[----:B------:R-:W-:Y:S01]  /*1ad0*/  VIADDMNMX R14, R13, R18, R9, PT ;  /* 0x000000120d0e7246 */ /* 0x000fe20003800109 */
[----:B------:R-:W1:Y:S01]  /*1ae0*/  LDS R4, [R2+0x1b80] ;  /* 0x001b800002047984 */ /* 0x000e620000000800 */
[----:B---3--:R-:W-:-:S02]  /*1af0*/  VIADDMNMX R16, R8, R17, R16, PT ;  /* 0x0000001108107246 */ /* 0x008fc40003800110 */
[----:B------:R-:W-:Y:S01]  /*1b00*/  VIADDMNMX R24, R5, R8, R24, PT ;  /* 0x0000000805187246 */ /* 0x000fe20003800118 */
[----:B------:R-:W-:Y:S01]  /*1b10*/  LDS R17, [R2+0x1c80] ;  /* 0x001c800002117984 */ /* 0x000fe20000000800 */
[----:B------:R-:W-:-:S03]  /*1b20*/  VIADDMNMX R13, R13, R6, R11, PT ;  /* 0x000000060d0d7246 */ /* 0x000fc6000380010b */
[----:B------:R-:W-:Y:S04]  /*1b30*/  LDS R5, [R2+0x1c00] ;  /* 0x001c000002057984 */ /* 0x000fe80000000800 */
[----:B------:R-:W2:Y:S01]  /*1b40*/  LDS.128 R8, [R0+-0x1f30] ;  /* 0xffe0d00000087984 */ /* 0x000ea20000000c00 */
[----:B0-----:R-:W-:Y:S02]  /*1b50*/  VIADDMNMX R18, R15, R18, R16, PT ;  /* 0x000000120f127246 */ /* 0x001fe40003800110 */
[----:B------:R-:W-:Y:S02]  /*1b60*/  VIADDMNMX R24, R6, R15, R24, PT ;  /* 0x0000000f06187246 */ /* 0x000fe40003800118 */
[C---:B------:R-:W-:Y:S02]  /*1b70*/  VIADDMNMX R16, R12.reuse, R19, R14, PT ;  /* 0x000000130c107246 */ /* 0x040fe4000380010e */
[----:B------:R-:W-:-:S02]  /*1b80*/  VIADDMNMX R6, R12, R7, R13, PT ;  /* 0x000000070c067246 */ /* 0x000fc4000380010d */
[----:B------:R-:W0:Y:S01]  /*1b90*/  LDS.128 R12, [R0+0xd0] ;  /* 0x0000d000000c7984 */ /* 0x000e220000000c00 */
[----:B-1----:R-:W-:Y:S02]  /*1ba0*/  VIADDMNMX R25, R4, R19, R18, PT ;  /* 0x0000001304197246 */ /* 0x002fe40003800112 */
[----:B------:R-:W-:Y:S01]  /*1bb0*/  VIADDMNMX R24, R7, R4, R24, PT ;  /* 0x0000000407187246 */ /* 0x000fe20003800118 */
[----:B------:R-:W-:Y:S01]  /*1bc0*/  LDS R19, [R2+0x1e00] ;  /* 0x001e000002137984 */ /* 0x000fe20000000800 */
[----:B--2---:R-:W-:-:S03]  /*1bd0*/  VIADDMNMX R18, R5, R8, R16, PT ;  /* 0x0000000805127246 */ /* 0x004fc60003800110 */
[----:B------:R-:W1:Y:S01]  /*1be0*/  LDS R4, [R2+0x1d00] ;  /* 0x001d000002047984 */ /* 0x000e620000000800 */
[----:B------:R-:W-:-:S03]  /*1bf0*/  VIADDMNMX R25, R17, R8, R25, PT ;  /* 0x0000000811197246 */ /* 0x000fc60003800119 */
[----:B------:R-:W2:Y:S04]  /*1c00*/  LDS R16, [R2+0x1d80] ;  /* 0x001d800002107984 */ /* 0x000ea80000000800 */
[----:B------:R-:W3:Y:S04]  /*1c10*/  LDS R7, [R2+0x1e80] ;  /* 0x001e800002077984 */ /* 0x000ee80000000800 */
[----:B------:R-:W-:Y:S01]  /*1c20*/  LDS R8, [R2+0x1f80] ;  /* 0x001f800002087984 */ /* 0x000fe20000000800 */
[----:B0-----:R-:W-:Y:S02]  /*1c30*/  VIADDMNMX R6, R5, R12, R6, PT ;  /* 0x0000000c05067246 */ /* 0x001fe40003800106 */
[----:B------:R-:W-:-:S02]  /*1c40*/  VIADDMNMX R24, R12, R17, R24, PT ;  /* 0x000000110c187246 */ /* 0x000fc40003800118 */
[----:B------:R-:W0:Y:S01]  /*1c50*/  LDS R12, [R2+0x1f00] ;  /* 0x001f0000020c7984 */ /* 0x000e220000000800 */
[C---:B-1----:R-:W-:Y:S02]  /*1c60*/  VIADDMNMX R18, R4.reuse, R9, R18, PT ;  /* 0x0000000904127246 */ /* 0x042fe40003800112 */
[----:B------:R-:W-:Y:S02]  /*1c70*/  VIADDMNMX R6, R4, R13, R6, PT ;  /* 0x0000000d04067246 */ /* 0x000fe40003800106 */
[----:B--2---:R-:W-:Y:S02]  /*1c80*/  VIADDMNMX R25, R16, R9, R25, PT ;  /* 0x0000000910197246 */ /* 0x004fe40003800119 */
[----:B------:R-:W-:Y:S01]  /*1c90*/  VIADDMNMX R16, R13, R16, R24, PT ;  /* 0x000000100d107246 */ /* 0x000fe20003800118 */
[----:B------:R-:W-:Y:S01]  /*1ca0*/  LDS R9, [R2+0x2000] ;  /* 0x0020000002097984 */ /* 0x000fe20000000800 */
[C---:B------:R-:W-:Y:S02]  /*1cb0*/  VIADDMNMX R24, R19.reuse, R14, R6, PT ;  /* 0x0000000e13187246 */ /* 0x040fe40003800106 */
[----:B------:R-:W-:-:S02]  /*1cc0*/  VIADDMNMX R13, R19, R10, R18, PT ;  /* 0x0000000a130d7246 */ /* 0x000fc40003800112 */
[----:B---3--:R-:W-:Y:S02]  /*1cd0*/  VIADDMNMX R25, R7, R10, R25, PT ;  /* 0x0000000a07197246 */ /* 0x008fe40003800119 */
[----:B------:R-:W-:Y:S02]  /*1ce0*/  VIADDMNMX R14, R14, R7, R16, PT ;  /* 0x000000070e0e7246 */ /* 0x000fe40003800110 */
[----:B------:R-:W1:Y:S04]  /*1cf0*/  LDS.128 R4, [R0+-0x1f20] ;  /* 0xffe0e00000047984 */ /* 0x000e680000000c00 */
[----:B------:R-:W2:Y:S01]  /*1d00*/  LDS.128 R16, [R0+0xe0] ;  /* 0x0000e00000107984 */ /* 0x000ea20000000c00 */
[C---:B0-----:R-:W-:Y:S02]  /*1d10*/  VIADDMNMX R10, R12.reuse, R11, R13, PT ;  /* 0x0000000b0c0a7246 */ /* 0x041fe4000380010d */
[----:B------:R-:W-:Y:S01]  /*1d20*/  VIADDMNMX R12, R12, R15, R24, PT ;  /* 0x0000000f0c0c7246 */ /* 0x000fe20003800118 */
[----:B------:R-:W-:Y:S01]  /*1d30*/  LDS R13, [R2+0x2280] ;  /* 0x00228000020d7984 */ /* 0x000fe20000000800 */
[----:B------:R-:W-:-:S02]  /*1d40*/  VIADDMNMX R24, R15, R8, R14, PT ;  /* 0x000000080f187246 */ /* 0x000fc4000380010e */
[----:B------:R-:W-:Y:S01]  /*1d50*/  VIADDMNMX R11, R8, R11, R25, PT ;  /* 0x0000000b080b7246 */ /* 0x000fe20003800119 */
[----:B------:R-:W0:Y:S04]  /*1d60*/  LDS R15, [R2+0x2080] ;  /* 0x00208000020f7984 */ /* 0x000e280000000800 */
[----:B------:R-:W3:Y:S04]  /*1d70*/  LDS R14, [R2+0x2100] ;  /* 0x00210000020e7984 */ /* 0x000ee80000000800 */
[----:B------:R-:W4:Y:S01]  /*1d80*/  LDS R8, [R2+0x2180] ;  /* 0x0021800002087984 */ /* 0x000f220000000800 */
[----:B-1----:R-:W-:-:S02]  /*1d90*/  VIADDMNMX R10, R9, R4, R10, PT ;  /* 0x00000004090a7246 */ /* 0x002fc4000380010a */
[----:B--2---:R-:W-:Y:S02]  /*1da0*/  VIADDMNMX R12, R9, R16, R12, PT ;  /* 0x00000010090c7246 */ /* 0x004fe4000380010c */
[----:B------:R-:W1:Y:S01]  /*1db0*/  LDS R9, [R2+0x2200] ;  /* 0x0022000002097984 */ /* 0x000e620000000800 */
[----:B0-----:R-:W-:Y:S02]  /*1dc0*/  VIADDMNMX R11, R15, R4, R11, PT ;  /* 0x000000040f0b7246 */ /* 0x001fe4000380010b */
[----:B------:R-:W-:Y:S01]  /*1dd0*/  VIADDMNMX R24, R16, R15, R24, PT ;  /* 0x0000000f10187246 */ /* 0x000fe20003800118 */
[----:B------:R-:W0:Y:S01]  /*1de0*/  LDS R4, [R2+0x2300] ;  /* 0x0023000002047984 */ /* 0x000e220000000800 */
[C---:B---3--:R-:W-:Y:S02]  /*1df0*/  VIADDMNMX R10, R14.reuse, R5, R10, PT ;  /* 0x000000050e0a7246 */ /* 0x048fe4000380010a */
[----:B------:R-:W-:Y:S01]  /*1e00*/  VIADDMNMX R12, R14, R17, R12, PT ;  /* 0x000000110e0c7246 */ /* 0x000fe2000380010c */
[----:B------:R-:W2:Y:S01]  /*1e10*/  LDS R16, [R2+0x2380] ;  /* 0x0023800002107984 */ /* 0x000ea20000000800 */
[----:B----4-:R-:W-:-:S02]  /*1e20*/  VIADDMNMX R11, R8, R5, R11, PT ;  /* 0x00000005080b7246 */ /* 0x010fc4000380010b */
[----:B------:R-:W-:Y:S02]  /*1e30*/  VIADDMNMX R14, R17, R8, R24, PT ;  /* 0x00000008110e7246 */ /* 0x000fe40003800118 */
[----:B------:R-:W-:Y:S01]  /*1e40*/  LDS R17, [R2+0x2400] ;  /* 0x0024000002117984 */ /* 0x000fe20000000800 */
[C---:B-1----:R-:W-:Y:S02]  /*1e50*/  VIADDMNMX R24, R9.reuse, R6, R10, PT ;  /* 0x0000000609187246 */ /* 0x042fe4000380010a */
[----:B------:R-:W-:Y:S02]  /*1e60*/  VIADDMNMX R5, R9, R18, R12, PT ;  /* 0x0000001209057246 */ /* 0x000fe4000380010c */
[----:B------:R-:W-:Y:S02]  /*1e70*/  VIADDMNMX R6, R13, R6, R11, PT ;  /* 0x000000060d067246 */ /* 0x000fe4000380010b */
[----:B------:R-:W1:Y:S01]  /*1e80*/  LDS.128 R8, [R0+-0x1f10] ;  /* 0xffe0f00000087984 */ /* 0x000e620000000c00 */
[----:B------:R-:W-:-:S03]  /*1e90*/  VIADDMNMX R18, R18, R13, R14, PT ;  /* 0x0000000d12127246 */ /* 0x000fc6000380010e */
[----:B------:R3:W4:Y:S02]  /*1ea0*/  LDS.128 R12, [R0+0xf0] ;  /* 0x0000f000000c7984 */ /* 0x0007240000000c00 */
[----:B---3--:R-:W-:Y:S01]  /*1eb0*/  VIADD R0, R0, 0xc0 ;  /* 0x000000c000007836 */ /* 0x008fe20000000000 */
[C---:B0-----:R-:W-:Y:S02]  /*1ec0*/  VIADDMNMX R24, R4.reuse, R7, R24, PT ;  /* 0x0000000704187246 */ /* 0x041fe40003800118 */
[----:B------:R-:W-:Y:S02]  /*1ed0*/  VIADDMNMX R5, R4, R19, R5, PT ;  /* 0x0000001304057246 */ /* 0x000fe40003800105 */
[----:B--2---:R-:W-:Y:S01]  /*1ee0*/  VIADDMNMX R6, R16, R7, R6, PT ;  /* 0x0000000710067246 */ /* 0x004fe20003800106 */
[----:B------:R-:W-:Y:S01]  /*1ef0*/  LDS R4, [R2+0x2580] ;  /* 0x0025800002047984 */ /* 0x000fe20000000800 */
[----:B------:R-:W-:-:S03]  /*1f00*/  VIADDMNMX R18, R19, R16, R18, PT ;  /* 0x0000001013127246 */ /* 0x000fc60003800112 */
[----:B------:R-:W0:Y:S04]  /*1f10*/  LDS R7, [R2+0x2480] ;  /* 0x0024800002077984 */ /* 0x000e280000000800 */
[----:B------:R-:W2:Y:S04]  /*1f20*/  LDS R16, [R2+0x2500] ;  /* 0x0025000002107984 */ /* 0x000ea80000000800 */
[----:B------:R-:W3:Y:S01]  /*1f30*/  LDS R19, [R2+0x2600] ;  /* 0x0026000002137984 */ /* 0x000ee20000000800 */
[C---:B-1----:R-:W-:Y:S02]  /*1f40*/  VIADDMNMX R24, R17.reuse, R8, R24, PT ;  /* 0x0000000811187246 */ /* 0x042fe40003800118 */
[----:B----4-:R-:W-:-:S02]  /*1f50*/  VIADDMNMX R17, R17, R12, R5, PT ;  /* 0x0000000c11117246 */ /* 0x010fc40003800105 */
[----:B------:R1:W4:Y:S02]  /*1f60*/  LDS R5, [R2+0x2680] ;  /* 0x0026800002057984 */ /* 0x0003240000000800 */
[----:B-1----:R-:W-:Y:S01]  /*1f70*/  VIADD R2, R2, 0x3000 ;  /* 0x0000300002027836 */ /* 0x002fe20000000000 */
[----:B0-----:R-:W-:Y:S02]  /*1f80*/  VIADDMNMX R6, R7, R8, R6, PT ;  /* 0x0000000807067246 */ /* 0x001fe40003800106 */
[----:B------:R-:W-:Y:S02]  /*1f90*/  VIADDMNMX R18, R12, R7, R18, PT ;  /* 0x000000070c127246 */ /* 0x000fe40003800112 */
[C---:B--2---:R-:W-:Y:S02]  /*1fa0*/  VIADDMNMX R17, R16.reuse, R13, R17, PT ;  /* 0x0000000d10117246 */ /* 0x044fe40003800111 */
[-C--:B------:R-:W-:Y:S02]  /*1fb0*/  VIADDMNMX R24, R16, R9.reuse, R24, PT ;  /* 0x0000000910187246 */ /* 0x080fe40003800118 */
[----:B------:R-:W-:-:S02]  /*1fc0*/  VIADDMNMX R6, R4, R9, R6, PT ;  /* 0x0000000904067246 */ /* 0x000fc40003800106 */
[----:B------:R-:W-:Y:S02]  /*1fd0*/  VIADDMNMX R18, R13, R4, R18, PT ;  /* 0x000000040d127246 */ /* 0x000fe40003800112 */
[C---:B---3--:R-:W-:Y:S02]  /*1fe0*/  VIADDMNMX R17, R19.reuse, R14, R17, PT ;  /* 0x0000000e13117246 */ /* 0x048fe40003800111 */
[-C--:B------:R-:W-:Y:S02]  /*1ff0*/  VIADDMNMX R24, R19, R10.reuse, R24, PT ;  /* 0x0000000a13187246 */ /* 0x080fe40003800118 */
[C---:B------:R-:W-:Y:S02]  /*2000*/  VIADDMNMX R19, R28.reuse, R15, R17, PT ;  /* 0x0000000f1c137246 */ /* 0x040fe40003800111 */
[----:B------:R-:W-:Y:S02]  /*2010*/  VIADDMNMX R13, R28, R11, R24, PT ;  /* 0x0000000b1c0d7246 */ /* 0x000fe40003800118 */
[----:B----4-:R-:W-:-:S02]  /*2020*/  VIADDMNMX R6, R5, R10, R6, PT ;  /* 0x0000000a05067246 */ /* 0x010fc40003800106 */
[----:B------:R-:W-:Y:S02]  /*2030*/  VIADDMNMX R18, R14, R5, R18, PT ;  /* 0x000000050e127246 */ /* 0x000fe40003800112 */
[----:B------:R-:W-:Y:S02]  /*2040*/  VIADDMNMX R17, R26, R11, R6, PT ;  /* 0x0000000b1a117246 */ /* 0x000fe40003800106 */
[----:B------:R-:W-:Y:S01]  /*2050*/  VIADDMNMX R15, R15, R26, R18, PT ;  /* 0x0000001a0f0f7246 */ /* 0x000fe20003800112 */
[----:B------:R-:W-:Y:S06]  /*2060*/  BRA.U UP0, `(.L_x_0) ;  /* 0xffffffed000c7547 */ /* 0x000fec000b83ffff */
[----:B------:R-:W-:Y:S04]  /*2070*/  STG.E desc[UR8][R22.64], R13 ;  /* 0x0000000d16007986 */ /* 0x000fe8000c101908 */
[----:B------:R-:W-:Y:S04]  /*2080*/  STG.E desc[UR8][R20.64], R19 ;  /* 0x0000001314007986 */ /* 0x000fe8000c101908 */
[----:B------:R-:W-:Y:S04]  /*2090*/  STG.E desc[UR8][R22.64+0x80], R17 ;  /* 0x0000801116007986 */ /* 0x000fe8000c101908 */
[----:B------:R-:W-:Y:S04]  /*20a0*/  STS [R3], R13 ;  /* 0x0000000d03007388 */ /* 0x000fe80000000800 */
[----:B------:R-:W-:Y:S04]  /*20b0*/  STS [R3+0x2000], R19 ;  /* 0x0020001303007388 */ /* 0x000fe80000000800 */
[----:B------:R-:W-:Y:S04]  /*20c0*/  STS [R3+0x80], R17 ;  /* 0x0000801103007388 */ /* 0x000fe80000000800 */
[----:B------:R-:W-:Y:S04]  /*20d0*/  STS [R3+0x2080], R15 ;  /* 0x0020800f03007388 */ /* 0x000fe80000000800 */
[----:B------:R-:W-:Y:S01]  /*20e0*/  STG.E desc[UR8][R20.64+0x80], R15 ;  /* 0x0000800f14007986 */ /* 0x000fe2000c101908 */
[----:B------:R-:W-:Y:S05]  /*20f0*/  EXIT ;  /* 0x000000000000794d */ /* 0x000fea0003800000 */
.L_x_1:
[----:B------:R-:W-:-:S00]  /*2100*/  BRA `(.L_x_1) ;  /* 0xfffffffc00fc7947 */ /* 0x000fc0000383ffff */
[----:B------:R-:W-:-:S00]  /*2110*/  NOP ;  /* 0x0000000000007918 */ /* 0x000fc00000000000 */
        /* <DEDUP_REMOVED lines=14> */
.L_x_6:


//--------------------- .text._Z6Phase2Piim       --------------------------
	.section	.text._Z6Phase2Piim,"ax",@progbits
	.align	128
        .global         _Z6Phase2Piim
        .type           _Z6Phase2Piim,@function
        .size           _Z6Phase2Piim,(.L_x_7 - _Z6Phase2Piim)
        .other          _Z6Phase2Piim,@"STO_CUDA_ENTRY STV_DEFAULT"
_Z6Phase2Piim:
.text._Z6Phase2Piim:
[----:B------:R-:W-:Y:S01]  /*0000*/  LDC R1, c[0x0][0x37c] ;  /* 0x0000df00ff017b82 */ /* 0x000fe20000000800 */
[----:B------:R-:W0:Y:S07]  /*0010*/  S2R R0, SR_CTAID.X ;  /* 0x0000000000007919 */ /* 0x000e2e0000002500 */
[----:B------:R-:W0:Y:S02]  /*0020*/  LDC R20, c[0x0][0x388] ;  /* 0x0000e200ff147b82 */ /* 0x000e240000000800 */
[----:B0-----:R-:W-:-:S13]  /*0030*/  ISETP.NE.AND P0, PT, R0, R20, PT ;  /* 0x000000140000720c */ /* 0x001fda0003f05270 */
[----:B------:R-:W-:Y:S05]  /*0040*/  @!P0 EXIT ;  /* 0x000000000000894d */ /* 0x000fea0003800000 */
[----:B------:R-:W0:Y:S01]  /*0050*/  S2R R25, SR_TID.Y ;  /* 0x0000000000197919 */ /* 0x000e220000002200 */
[----:B------:R-:W1:Y:S01]  /*0060*/  LDCU.64 UR4, c[0x0][0x390] ;  /* 0x00007200ff0477ac */ /* 0x000e620008000a00 */
[----:B------:R-:W2:Y:S01]  /*0070*/  S2R R9, SR_TID.X ;  /* 0x0000000000097919 */ /* 0x000ea20000002100 */
[----:B------:R-:W3:Y:S01]  /*0080*/  LDCU.64 UR6, c[0x0][0x380] ;  /* 0x00007000ff0677ac */ /* 0x000ee20008000a00 */
[----:B------:R-:W4:Y:S01]  /*0090*/  LDCU.64 UR8, c[0x0][0x358] ;  /* 0x00006b00ff0877ac */ /* 0x000f220008000a00 */
[--C-:B0-----:R-:W-:Y:S02]  /*00a0*/  IMAD R7, R20, 0x40, R25.reuse ;  /* 0x0000004014077824 */ /* 0x101fe400078e0219 */
[C---:B------:R-:W-:Y:S02]  /*00b0*/  IMAD R15, R0.reuse, 0x40, R25 ;  /* 0x00000040000f7824 */ /* 0x040fe400078e0219 */
[----:B--2---:R-:W-:Y:S01]  /*00c0*/  IMAD R10, R0, 0x40, R9 ;  /* 0x00000040000a7824 */ /* 0x004fe200078e0209 */
[----:B------:R-:W-:Y:S01]  /*00d0*/  SHF.R.S32.HI R2, RZ, 0x1f, R7 ;  /* 0x0000001fff027819 */ /* 0x000fe20000011407 */
[----:B------:R-:W-:Y:S01]  /*00e0*/  IMAD R20, R20, 0x40, R9 ;  /* 0x0000004014147824 */ /* 0x000fe200078e0209 */
[----:B------:R-:W-:Y:S01]  /*00f0*/  SHF.R.S32.HI R3, RZ, 0x1f, R15 ;  /* 0x0000001fff037819 */ /* 0x000fe2000001140f */
[----:B------:R-:W-:Y:S01]  /*0100*/  VIADD R13, R7, 0x20 ;  /* 0x00000020070d7836 */ /* 0x000fe20000000000 */
[----:B------:R-:W-:Y:S01]  /*0110*/  SHF.R.S32.HI R11, RZ, 0x1f, R10 ;  /* 0x0000001fff0b7819 */ /* 0x000fe2000001140a */
[----:B-1----:R-:W-:Y:S01]  /*0120*/  IMAD R4, R2, UR4, RZ ;  /* 0x0000000402047c24 */ /* 0x002fe2000f8e02ff */
[----:B------:R-:W-:Y:S01]  /*0130*/  SHF.R.S32.HI R21, RZ, 0x1f, R20 ;  /* 0x0000001fff157819 */ /* 0x000fe20000011414 */
[----:B------:R-:W-:Y:S01]  /*0140*/  VIADD R17, R15, 0x20 ;  /* 0x000000200f117836 */ /* 0x000fe20000000000 */
[----:B------:R-:W-:Y:S01]  /*0150*/  SHF.R.S32.HI R2, RZ, 0x1f, R13 ;  /* 0x0000001fff027819 */ /* 0x000fe2000001140d */
[----:B------:R-:W-:-:S02]  /*0160*/  IMAD R6, R3, UR4, RZ ;  /* 0x0000000403067c24 */ /* 0x000fc4000f8e02ff */
[C---:B------:R-:W-:Y:S01]  /*0170*/  IMAD R19, R7.reuse, UR5, R4 ;  /* 0x0000000507137c24 */ /* 0x040fe2000f8e0204 */
[----:B------:R-:W-:Y:S01]  /*0180*/  SHF.R.S32.HI R3, RZ, 0x1f, R17 ;  /* 0x0000001fff037819 */ /* 0x000fe20000011411 */
[----:B------:R-:W-:-:S04]  /*0190*/  IMAD.WIDE.U32 R4, R7, UR4, R10 ;  /* 0x0000000407047c25 */ /* 0x000fc8000f8e000a */
[----:B------:R-:W-:Y:S01]  /*01a0*/  IMAD R23, R15, UR5, R6 ;  /* 0x000000050f177c24 */ /* 0x000fe2000f8e0206 */
[----:B---3--:R-:W-:Y:S01]  /*01b0*/  LEA R18, P1, R4, UR6, 0x2 ;  /* 0x0000000604127c11 */ /* 0x008fe2000f8210ff */
[----:B------:R-:W-:-:S04]  /*01c0*/  IMAD.WIDE.U32 R6, R7, UR4, R20 ;  /* 0x0000000407067c25 */ /* 0x000fc8000f8e0014 */
[----:B------:R-:W-:Y:S01]  /*01d0*/  IMAD R8, R2, UR4, RZ ;  /* 0x0000000402087c24 */ /* 0x000fe2000f8e02ff */
[----:B------:R-:W-:Y:S01]  /*01e0*/  LEA R16, P0, R6, UR6, 0x2 ;  /* 0x0000000606107c11 */ /* 0x000fe2000f8010ff */
[----:B------:R-:W-:Y:S02]  /*01f0*/  IMAD.IADD R7, R7, 0x1, R19 ;  /* 0x0000000107077824 */ /* 0x000fe400078e0213 */
[----:B------:R-:W-:Y:S02]  /*0200*/  IMAD R2, R3, UR4, RZ ;  /* 0x0000000403027c24 */ /* 0x000fe4000f8e02ff */
[----:B------:R-:W-:Y:S02]  /*0210*/  IMAD.IADD R19, R19, 0x1, R5 ;  /* 0x0000000113137824 */ /* 0x000fe400078e0205 */
[----:B------:R-:W-:-:S03]  /*0220*/  IMAD.WIDE.U32 R10, R13, UR4, R10 ;  /* 0x000000040d0a7c25 */ /* 0x000fc6000f8e000a */
[----:B------:R-:W-:Y:S01]  /*0230*/  LEA.HI.X R19, R4, UR7, R19, 0x2, P1 ;  /* 0x0000000704137c11 */ /* 0x000fe200088f1413 */
[----:B------:R-:W-:Y:S02]  /*0240*/  IMAD R3, R13, UR5, R8 ;  /* 0x000000050d037c24 */ /* 0x000fe4000f8e0208 */
[----:B------:R-:W-:-:S04]  /*0250*/  IMAD.WIDE.U32 R14, R15, UR4, R20 ;  /* 0x000000040f0e7c25 */ /* 0x000fc8000f8e0014 */
[----:B------:R-:W-:Y:S01]  /*0260*/  IMAD.WIDE.U32 R12, R13, UR4, R20 ;  /* 0x000000040d0c7c25 */ /* 0x000fe2000f8e0014 */
[----:B------:R-:W-:-:S03]  /*0270*/  LEA R4, P2, R14, UR6, 0x2 ;  /* 0x000000060e047c11 */ /* 0x000fc6000f8410ff */
        /* <DEDUP_REMOVED lines=8> */
[----:B------:R-:W-:Y:S01]  /*0300*/  LEA R6, P3, R20, UR6, 0x2 ;  /* 0x0000000614067c11 */ /* 0x000fe2000f8610ff */
[----:B------:R-:W-:Y:S01]  /*0310*/  IMAD.IADD R7, R21, 0x1, R5 ;  /* 0x0000000115077824 */ /* 0x000fe200078e0205 */
[----:B------:R-:W-:Y:S01]  /*0320*/  LEA.HI.X R5, R14, UR7, R23, 0x2, P2 ;  /* 0x000000070e057c11 */ /* 0x000fe200090f1417 */
[----:B----4-:R-:W2:Y:S01]  /*0330*/  LDG.E R15, desc[UR8][R18.64] ;  /* 0x00000008120f7981 */ /* 0x010ea2000c1e1900 */
[----:B------:R-:W-:-:S02]  /*0340*/  LEA.HI.X R23, R12, UR7, R13, 0x2, P0 ;  /* 0x000000070c177c11 */ /* 0x000fc400080f140d */
[----:B------:R-:W-:Y:S01]  /*0350*/  LEA.HI.X R3, R10, UR7, R3, 0x2, P1 ;  /* 0x000000070a037c11 */ /* 0x000fe200088f1403 */
[----:B------:R-:W3:Y:S01]  /*0360*/  LDG.E R12, desc[UR8][R16.64] ;  /* 0x00000008100c7981 */ /* 0x000ee2000c1e1900 */
[----:B------:R-:W-:-:S03]  /*0370*/  LEA.HI.X R7, R20, UR7, R7, 0x2, P3 ;  /* 0x0000000714077c11 */ /* 0x000fc600098f1407 */
[----:B------:R0:W4:Y:S04]  /*0380*/  LDG.E R13, desc[UR8][R16.64+0x80] ;  /* 0x00008008100d7981 */ /* 0x000128000c1e1900 */
[----:B------:R-:W5:Y:S04]  /*0390*/  LDG.E R21, desc[UR8][R22.64] ;  /* 0x0000000816157981 */ /* 0x000f68000c1e1900 */
[----:B------:R-:W2:Y:S04]  /*03a0*/  LDG.E R27, desc[UR8][R22.64+0x80] ;  /* 0x00008008161b7981 */ /* 0x000ea8000c1e1900 */
[----:B------:R-:W2:Y:S04]  /*03b0*/  LDG.E R20, desc[UR8][R18.64+0x80] ;  /* 0x0000800812147981 */ /* 0x000ea8000c1e1900 */
[----:B------:R-:W2:Y:S04]  /*03c0*/  LDG.E R29, desc[UR8][R2.64] ;  /* 0x00000008021d7981 */ /* 0x000ea8000c1e1900 */
[----:B------:R-:W2:Y:S04]  /*03d0*/  LDG.E R24, desc[UR8][R2.64+0x80] ;  /* 0x0000800802187981 */ /* 0x000ea8000c1e1900 */
[----:B------:R-:W2:Y:S04]  /*03e0*/  LDG.E R26, desc[UR8][R4.64] ;  /* 0x00000008041a7981 */ /* 0x000ea8000c1e1900 */
[----:B------:R-:W2:Y:S04]  /*03f0*/  LDG.E R28, desc[UR8][R6.64] ;  /* 0x00000008061c7981 */ /* 0x000ea8000c1e1900 */
[----:B------:R-:W2:Y:S04]  /*0400*/  LDG.E R22, desc[UR8][R4.64+0x80] ;  /* 0x0000800804167981 */ /* 0x000ea8000c1e1900 */
[----:B------:R-:W2:Y:S01]  /*0410*/  LDG.E R17, desc[UR8][R6.64+0x80] ;  /* 0x0000800806117981 */ /* 0x000ea2000c1e1900 */
[----:B------:R-:W1:Y:S01]  /*0420*/  S2UR UR6, SR_CgaCtaId ;  /* 0x00000000000679c3 */ /* 0x000e620000008800 */
[----:B------:R-:W-:-:S02]  /*0430*/  UMOV UR4, 0x400 ;  /* 0x0000040000047882 */ /* 0x000fc40000000000 */
[----:B------:R-:W-:Y:S02]  /*0440*/  UIADD3 UR5, UPT, UPT, UR4, 0x4000, URZ ;  /* 0x0000400004057890 */ /* 0x000fe4000fffe0ff */
[----:B-1----:R-:W-:Y:S02]  /*0450*/  ULEA UR7, UR6, UR4, 0x18 ;  /* 0x0000000406077291 */ /* 0x002fe4000f8ec0ff */
[----:B------:R-:W-:Y:S02]  /*0460*/  UIADD3 UR4, UPT, UPT, UR4, 0x8000, URZ ;  /* 0x0000800004047890 */ /* 0x000fe4000fffe0ff */
[----:B------:R-:W-:Y:S02]  /*0470*/  ULEA UR5, UR6, UR5, 0x18 ;  /* 0x0000000506057291 */ /* 0x000fe4000f8ec0ff */
[----:B------:R-:W-:Y:S01]  /*0480*/  ULEA UR4, UR6, UR4, 0x18 ;  /* 0x0000000406047291 */ /* 0x000fe2000f8ec0ff */
[----:B------:R-:W-:-:S03]  /*0490*/  LEA R14, R25, UR7, 0x8 ;  /* 0x00000007190e7c11 */ /* 0x000fc6000f8e40ff */
[C---:B------:R-:W-:Y:S02]  /*04a0*/  LEA R10, R25.reuse, UR5, 0x8 ;  /* 0x00000005190a7c11 */ /* 0x040fe4000f8e40ff */
[----:B------:R-:W-:Y:S01]  /*04b0*/  LEA R8, R25, UR4, 0x8 ;  /* 0x0000000419087c11 */ /* 0x000fe2000f8e40ff */
[C---:B0-----:R-:W-:Y:S02]  /*04c0*/  IMAD R16, R9.reuse, 0x4, R14 ;  /* 0x0000000409107824 */ /* 0x041fe400078e020e */
[C---:B------:R-:W-:Y:S02]  /*04d0*/  IMAD R10, R9.reuse, 0x4, R10 ;  /* 0x00000004090a7824 */ /* 0x040fe400078e020a */
[C---:B------:R-:W-:Y:S01]  /*04e0*/  IMAD R11, R9.reuse, 0x4, R8 ;  /* 0x00000004090b7824 */ /* 0x040fe200078e0208 */
[----:B---3--:R-:W-:Y:S04]  /*04f0*/  STS [R16], R12 ;  /* 0x0000000c10007388 */ /* 0x008fe80000000800 */
[----:B----4-:R0:W-:Y:S04]  /*0500*/  STS [R16+0x80], R13 ;  /* 0x0000800d10007388 */ /* 0x0101e80000000800 */
[----:B-----5:R-:W-:Y:S04]  /*0510*/  STS [R16+0x2000], R21 ;  /* 0x0020001510007388 */ /* 0x020fe80000000800 */
[----:B--2---:R-:W-:Y:S04]  /*0520*/  STS [R16+0x2080], R27 ;  /* 0x0020801b10007388 */ /* 0x004fe80000000800 */
        /* <DEDUP_REMOVED lines=12> */
[----:B------:R-:W0:Y:S04]  /*05f0*/  LDS R15, [R13] ;  /* 0x000000000d0f7984 */ /* 0x000e280000000800 */
[----:B------:R-:W-:Y:S04]  /*0600*/  LDS R18, [R11] ;  /* 0x000000000b127984 */ /* 0x000fe80000000800 */
[----:B------:R-:W-:Y:S04]  /*0610*/  LDS R21, [R11+0x2000] ;  /* 0x002000000b157984 */ /* 0x000fe80000000800 */
[----:B------:R-:W-:Y:S04]  /*0620*/  LDS R20, [R11+0x80] ;  /* 0x000080000b147984 */ /* 0x000fe80000000800 */
[----:B------:R-:W-:Y:S04]  /*0630*/  LDS R16, [R11+0x2080] ;  /* 0x002080000b107984 */ /* 0x000fe80000000800 */
[----:B------:R-:W-:Y:S01]  /*0640*/  LDS R19, [R10+0x80] ;  /* 0x000080000a137984 */ /* 0x000fe20000000800 */
[----:B0-----:R-:W-:-:S03]  /*0650*/  VIADDMNMX R15, R15, R23, R12, PT ;  /* 0x000000170f0f7246 */ /* 0x001fc6000380010c */
[----:B------:R-:W-:Y:S04]  /*0660*/  LDS R12, [R10+0x2000] ;  /* 0x002000000a0c7984 */ /* 0x000fe80000000800 */
[----:B------:R-:W-:Y:S04]  /*0670*/  STS [R10], R15 ;  /* 0x0000000f0a007388 */ /* 0x000fe80000000800 */
[----:B------:R-:W-:Y:S04]  /*0680*/  LDS R22, [R14+0x2000] ;  /* 0x002000000e167984 */ /* 0x000fe80000000800 */
[----:B------:R-:W0:Y:S02]  /*0690*/  LDS R17, [R13] ;  /* 0x000000000d117984 */ /* 0x000e240000000800 */
[----:B0-----:R-:W-:-:S05]  /*06a0*/  VIADDMNMX R17, R17, R22, R12, PT ;  /* 0x0000001611117246 */ /* 0x001fca000380010c */
[----:B------:R-:W-:Y:S04]  /*06b0*/  STS [R10+0x2000], R17 ;  /* 0x002000110a007388 */ /* 0x000fe80000000800 */
[----:B------:R-:W0:Y:S02]  /*06c0*/  LDS R12, [R13+0x80] ;  /* 0x000080000d0c7984 */ /* 0x000e240000000800 */
[----:B0-----:R-:W-:Y:S02]  /*06d0*/  VIADDMNMX R19, R12, R23, R19, PT ;  /* 0x000000170c137246 */ /* 0x001fe40003800113 */
[----:B------:R-:W-:Y:S04]  /*06e0*/  LDS R23, [R10+0x2080] ;  /* 0x002080000a177984 */ /* 0x000fe80000000800 */
[----:B------:R-:W-:Y:S04]  /*06f0*/  STS [R10+0x80], R19 ;  /* 0x000080130a007388 */ /* 0x000fe80000000800 */
[----:B------:R-:W0:Y:S02]  /*0700*/  LDS R12, [R13+0x80] ;  /* 0x000080000d0c7984 */ /* 0x000e240000000800 */
[----:B0-----:R-:W-:-:S02]  /*0710*/  VIADDMNMX R23, R12, R22, R23, PT ;  /* 0x000000160c177246 */ /* 0x001fc40003800117 */
[----:B------:R-:W-:-:S03]  /*0720*/  LEA R12, R9, UR7, 0x2 ;  /* 0x00000007090c7c11 */ /* 0x000fc6000f8e10ff */
[----:B------:R-:W-:Y:S04]  /*0730*/  STS [R10+0x2080], R23 ;  /* 0x002080170a007388 */ /* 0x000fe80000000800 */
[----:B------:R-:W-:Y:S04]  /*0740*/  LDS R25, [R8] ;  /* 0x0000000008197984 */ /* 0x000fe80000000800 */
[----:B------:R-:W0:Y:S02]  /*0750*/  LDS R22, [R12] ;  /* 0x000000000c167984 */ /* 0x000e240000000800 */
[----:B0-----:R-:W-:-:S05]  /*0760*/  VIADDMNMX R18, R22, R25, R18, PT ;  /* 0x0000001916127246 */ /* 0x001fca0003800112 */
[----:B------:R-:W-:Y:S04]  /*0770*/  STS [R11], R18 ;  /* 0x000000120b007388 */ /* 0x000fe80000000800 */
[----:B------:R-:W0:Y:S02]  /*0780*/  LDS R24, [R8+0x2000] ;  /* 0x0020000008187984 */ /* 0x000e240000000800 */
[----:B0-----:R-:W-:-:S05]  /*0790*/  VIADDMNMX R22, R22, R24, R21, PT ;  /* 0x0000001816167246 */ /* 0x001fca0003800115 */
[----:B------:R-:W-:Y:S04]  /*07a0*/  STS [R11+0x2000], R22 ;  /* 0x002000160b007388 */ /* 0x000fe80000000800 */
[----:B------:R-:W-:Y:S04]  /*07b0*/  LDS R21, [R8] ;  /* 0x0000000008157984 */ /* 0x000fe80000000800 */
[----:B------:R-:W0:Y:S02]  /*07c0*/  LDS R25, [R12+0x80] ;  /* 0x000080000c197984 */ /* 0x000e240000000800 */
[----:B0-----:R-:W-:-:S05]  /*07d0*/  VIADDMNMX R20, R25, R21, R20, PT ;  /* 0x0000001519147246 */ /* 0x001fca0003800114 */
[----:B------:R-:W-:Y:S04]  /*07e0*/  STS [R11+0x80], R20 ;  /* 0x000080140b007388 */ /* 0x000fe80000000800 */
[----:B------:R-:W0:Y:S02]  /*07f0*/  LDS R21, [R8+0x2000] ;  /* 0x0020000008157984 */ /* 0x000e240000000800 */
[----:B0-----:R-:W-:-:S05]  /*0800*/  VIADDMNMX R16, R21, R25, R16, PT ;  /* 0x0000001915107246 */ /* 0x001fca0003800110 */
[----:B------:R-:W-:Y:S04]  /*0810*/  STS [R11+0x2080], R16 ;  /* 0x002080100b007388 */ /* 0x000fe80000000800 */
[----:B------:R-:W-:Y:S04]  /*0820*/  LDS R24, [R14+0x4] ;  /* 0x000004000e187984 */ /* 0x000fe80000000800 */
[----:B------:R-:W0:Y:S02]  /*0830*/  LDS R21, [R13+0x100] ;  /* 0x000100000d157984 */ /* 0x000e240000000800 */
[----:B0-----:R-:W-:-:S05]  /*0840*/  VIADDMNMX R15, R21, R24, R15, PT ;  /* 0x00000018150f7246 */ /* 0x001fca000380010f */
[----:B------:R-:W-:Y:S04]  /*0850*/  STS [R10], R15 ;  /* 0x0000000f0a007388 */ /* 0x000fe80000000800 */
[----:B------:R-:W-:Y:S04]  /*0860*/  LDS R26, [R14+0x2004] ;  /* 0x002004000e1a7984 */ /* 0x000fe80000000800 */
[----:B------:R-:W0:Y:S02]  /*0870*/  LDS R21, [R13+0x100] ;  /* 0x000100000d157984 */ /* 0x000e240000000800 */
[----:B0-----:R-:W-:-:S05]  /*0880*/  VIADDMNMX R17, R21, R26, R17, PT ;  /* 0x0000001a15117246 */ /* 0x001fca0003800111 */
[----:B------:R-:W-:Y:S04]  /*0890*/  STS [R10+0x2000], R17 ;  /* 0x002000110a007388 */ /* 0x000fe80000000800 */
        /* <DEDUP_REMOVED lines=10> */
[----:B------:R-:W0:Y:S02]  /*0940*/  LDS R21, [R8+0x2004] ;  /* 0x0020040008157984 */ /* 0x000e240000000800 */
[----:B0-----:R-:W-:-:S05]  /*0950*/  VIADDMNMX R22, R25, R21, R22, PT ;  /* 0x0000001519167246 */ /* 0x001fca0003800116 */
[----:B------:R-:W-:Y:S04]  /*0960*/  STS [R11+0x2000], R22 ;  /* 0x002000160b007388 */ /* 0x000fe80000000800 */
[----:B------:R-:W-:Y:S04]  /*0970*/  LDS R21, [R8+0x4] ;  /* 0x0000040008157984 */ /* 0x000fe80000000800 */
        /* <DEDUP_REMOVED lines=395> */
[----:B------:R-:W0:Y:S01]  /*2230*/  LDS R20, [R8+0x203c] ;  /* 0x00203c0008147984 */ /* 0x000e220000000800 */
[----:B------:R-:W-:Y:S01]  /*2240*/  UMOV UR4, URZ ;  /* 0x000000ff00047c82 */ /* 0x000fe20008000000 */
[----:B0-----:R-:W-:-:S05]  /*2250*/  VIADDMNMX R20, R20, R15, R26, PT ;  /* 0x0000000f14147246 */ /* 0x001fca000380011a */
[----:B------:R0:W-:Y:S02]  /*2260*/  STS [R11+0x2080], R20 ;  /* 0x002080140b007388 */ /* 0x0001e40000000800 */
.L_x_2:
[----:B-1----:R-:W1:Y:S01]  /*2270*/  S2R R12, SR_TID.Y ;  /* 0x00000000000c7919 */ /* 0x002e620000002200 */
[----:B------:R-:W-:Y:S02]  /*2280*/  ULEA UR6, UR4, UR5, 0x8 ;  /* 0x0000000504067291 */ /* 0x000fe4000f8e40ff */
[----:B------:R-:W-:Y:S02]  /*2290*/  IMAD.U32 R13, RZ, RZ, UR4 ;  /* 0x00000004ff0d7e24 */ /* 0x000fe4000f8e00ff */
[----:B------:R-:W-:Y:S02]  /*22a0*/  IMAD.U32 R25, RZ, RZ, UR4 ;  /* 0x00000004ff197e24 */ /* 0x000fe4000f8e00ff */
[----:B------:R-:W-:Y:S01]  /*22b0*/  LEA R15, R9, UR6, 0x2 ;  /* 0x00000006090f7c11 */ /* 0x000fe2000f8e10ff */
[----:B------:R-:W-:Y:S02]  /*22c0*/  ULEA UR6, UR4, UR7, 0x8 ;  /* 0x0000000704067291 */ /* 0x000fe4000f8e40ff */
[----:B-1----:R-:W-:-:S05]  /*22d0*/  LEA R12, R12, UR7, 0x8 ;  /* 0x000000070c0c7c11 */ /* 0x002fca000f8e40ff */
[----:B------:R-:W-:Y:S02]  /*22e0*/  IMAD R12, R13, 0x4, R12 ;  /* 0x000000040d0c7824 */ /* 0x000fe400078e020c */
[----:B------:R-:W-:Y:S04]  /*22f0*/  LDS R13, [R15+0x1000] ;  /* 0x001000000f0d7984 */ /* 0x000fe80000000800 */
[----:B------:R-:W1:Y:S02]  /*2300*/  LDS R14, [R12+0x40] ;  /* 0x000040000c0e7984 */ /* 0x000e640000000800 */
[----:B-1----:R-:W-:-:S05]  /*2310*/  VIADDMNMX R17, R13, R14, R17, PT ;  /* 0x0000000e0d117246 */ /* 0x002fca0003800111 */
[----:B------:R-:W-:Y:S04]  /*2320*/  STS [R10], R17 ;  /* 0x000000110a007388 */ /* 0x000fe80000000800 */
[----:B------:R-:W-:Y:S04]  /*2330*/  LDS R24, [R12+0x2040] ;  /* 0x002040000c187984 */ /* 0x000fe80000000800 */
[----:B------:R-:W1:Y:S02]  /*2340*/  LDS R13, [R15+0x1000] ;  /* 0x001000000f0d7984 */ /* 0x000e640000000800 */
[----:B-1----:R-:W-:-:S05]  /*2350*/  VIADDMNMX R19, R13, R24, R19, PT ;  /* 0x000000180d137246 */ /* 0x002fca0003800113 */
[----:B------:R-:W-:Y:S04]  /*2360*/  STS [R10+0x2000], R19 ;  /* 0x002000130a007388 */ /* 0x000fe80000000800 */
[----:B------:R-:W1:Y:S02]  /*2370*/  LDS R13, [R15+0x1080] ;  /* 0x001080000f0d7984 */ /* 0x000e640000000800 */
[----:B-1----:R-:W-:Y:S01]  /*2380*/  VIADDMNMX R21, R13, R14, R21, PT ;  /* 0x0000000e0d157246 */ /* 0x002fe20003800115 */
[----:B------:R-:W-:-:S04]  /*2390*/  IMAD R14, R25, 0x4, R8 ;  /* 0x00000004190e7824 */ /* 0x000fc800078e0208 */
[----:B------:R-:W-:Y:S04]  /*23a0*/  STS [R10+0x80], R21 ;  /* 0x000080150a007388 */ /* 0x000fe80000000800 */
[----:B------:R-:W1:Y:S02]  /*23b0*/  LDS R13, [R15+0x1080] ;  /* 0x001080000f0d7984 */ /* 0x000e640000000800 */
[----:B-1----:R-:W-:Y:S02]  /*23c0*/  VIADDMNMX R23, R13, R24, R23, PT ;  /* 0x000000180d177246 */ /* 0x002fe40003800117 */
[----:B------:R-:W-:Y:S01]  /*23d0*/  LEA R13, R9, UR6, 0x2 ;  /* 0x00000006090d7c11 */ /* 0x000fe2000f8e10ff */
[----:B------:R-:W-:Y:S02]  /*23e0*/  ULEA UR6, UR4, UR5, 0x8 ;  /* 0x0000000504067291 */ /* 0x000fe4000f8e40ff */
[----:B------:R-:W-:Y:S01]  /*23f0*/  STS [R10+0x2080], R23 ;  /* 0x002080170a007388 */ /* 0x000fe20000000800 */
[----:B------:R-:W-:-:S03]  /*2400*/  UIADD3 UR4, UPT, UPT, UR4, 0x30, URZ ;  /* 0x0000003004047890 */ /* 0x000fc6000fffe0ff */
[----:B------:R-:W-:Y:S01]  /*2410*/  LDS R25, [R14+0x40] ;  /* 0x000040000e197984 */ /* 0x000fe20000000800 */
[----:B------:R-:W-:-:S03]  /*2420*/  UISETP.NE.AND UP0, UPT, UR4, 0x30, UPT ;  /* 0x000000300400788c */ /* 0x000fc6000bf05270 */
[----:B------:R-:W1:Y:S02]  /*2430*/  LDS R27, [R13+0x1000] ;  /* 0x001000000d1b7984 */ /* 0x000e640000000800 */
[----:B-1----:R-:W-:-:S05]  /*2440*/  VIADDMNMX R22, R27, R25, R22, PT ;  /* 0x000000191b167246 */ /* 0x002fca0003800116 */
[----:B------:R-:W-:Y:S04]  /*2450*/  STS [R11], R22 ;  /* 0x000000160b007388 */ /* 0x000fe80000000800 */
[----:B------:R-:W1:Y:S02]  /*2460*/  LDS R15, [R14+0x2040] ;  /* 0x002040000e0f7984 */ /* 0x000e640000000800 */
[----:B-1----:R-:W-:-:S05]  /*2470*/  VIADDMNMX R16, R27, R15, R16, PT ;  /* 0x0000000f1b107246 */ /* 0x002fca0003800110 */
[----:B------:R-:W-:Y:S04]  /*2480*/  STS [R11+0x2000], R16 ;  /* 0x002000100b007388 */ /* 0x000fe80000000800 */
[----:B------:R-:W-:Y:S04]  /*2490*/  LDS R15, [R14+0x40] ;  /* 0x000040000e0f7984 */ /* 0x000fe80000000800 */
[----:B------:R-:W1:Y:S02]  /*24a0*/  LDS R25, [R13+0x1080] ;  /* 0x001080000d197984 */ /* 0x000e640000000800 */
[----:B-1----:R-:W-:-:S05]  /*24b0*/  VIADDMNMX R18, R25, R15, R18, PT ;  /* 0x0000000f19127246 */ /* 0x002fca0003800112 */
[----:B------:R-:W-:Y:S04]  /*24c0*/  STS [R11+0x80], R18 ;  /* 0x000080120b007388 */ /* 0x000fe80000000800 */
[----:B------:R-:W0:Y:S02]  /*24d0*/  LDS R15, [R14+0x2040] ;  /* 0x002040000e0f7984 */ /* 0x000e240000000800 */
[----:B0-----:R-:W-:Y:S02]  /*24e0*/  VIADDMNMX R20, R15, R25, R20, PT ;  /* 0x000000190f147246 */ /* 0x001fe40003800114 */
[----:B------:R-:W-:Y:S01]  /*24f0*/  LEA R15, R9, UR6, 0x2 ;  /* 0x00000006090f7c11 */ /* 0x000fe2000f8e10ff */
[----:B------:R-:W-:Y:S02]  /*2500*/  ULEA UR6, UR4, UR5, 0x8 ;  /* 0x0000000504067291 */ /* 0x000fe4000f8e40ff */
        /* <DEDUP_REMOVED lines=867> */
[----:B0-----:R-:W-:Y:S02]  /*5b40*/  VIADDMNMX R20, R15, R25, R20, PT ;  /* 0x000000190f147246 */ /* 0x001fe40003800114 */
[----:B------:R-:W-:Y:S01]  /*5b50*/  LEA R15, R9, UR6, 0x2 ;  /* 0x00000006090f7c11 */ /* 0x000fe2000f8e10ff */
[----:B------:R-:W-:Y:S02]  /*5b60*/  ULEA UR6, UR4, UR7, 0x8 ;  /* 0x0000000704067291 */ /* 0x000fe4000f8e40ff */
[----:B------:R-:W-:Y:S04]  /*5b70*/  STS [R11+0x2080], R20 ;  /* 0x002080140b007388 */ /* 0x000fe80000000800 */
[----:B------:R-:W-:Y:S04]  /*5b80*/  LDS R24, [R12+0xc0] ;  /* 0x0000c0000c187984 */ /* 0x000fe80000000800 */
[----:B------:R-:W0:Y:S02]  /*5b90*/  LDS R13, [R15] ;  /* 0x000000000f0d7984 */ /* 0x000e240000000800 */
[----:B0-----:R-:W-:-:S05]  /*5ba0*/  VIADDMNMX R17, R13, R24, R17, PT ;  /* 0x000000180d117246 */ /* 0x001fca0003800111 */
[----:B------:R-:W-:Y:S04]  /*5bb0*/  STS [R10], R17 ;  /* 0x000000110a007388 */ /* 0x000fe80000000800 */
[----:B------:R-:W-:Y:S04]  /*5bc0*/  LDS R26, [R12+0x20c0] ;  /* 0x0020c0000c1a7984 */ /* 0x000fe80000000800 */
[----:B------:R-:W0:Y:S02]  /*5bd0*/  LDS R13, [R15] ;  /* 0x000000000f0d7984 */ /* 0x000e240000000800 */
[----:B0-----:R-:W-:-:S05]  /*5be0*/  VIADDMNMX R19, R13, R26, R19, PT ;  /* 0x0000001a0d137246 */ /* 0x001fca0003800113 */
[----:B------:R-:W-:Y:S04]  /*5bf0*/  STS [R10+0x2000], R19 ;  /* 0x002000130a007388 */ /* 0x000fe80000000800 */
[----:B------:R-:W0:Y:S02]  /*5c00*/  LDS R13, [R15+0x80] ;  /* 0x000080000f0d7984 */ /* 0x000e240000000800 */
[----:B0-----:R-:W-:-:S05]  /*5c10*/  VIADDMNMX R21, R13, R24, R21, PT ;  /* 0x000000180d157246 */ /* 0x001fca0003800115 */
[----:B------:R-:W-:Y:S04]  /*5c20*/  STS [R10+0x80], R21 ;  /* 0x000080150a007388 */ /* 0x000fe80000000800 */
[----:B------:R-:W0:Y:S02]  /*5c30*/  LDS R13, [R15+0x80] ;  /* 0x000080000f0d7984 */ /* 0x000e240000000800 */
[----:B0-----:R-:W-:Y:S02]  /*5c40*/  VIADDMNMX R23, R13, R26, R23, PT ;  /* 0x0000001a0d177246 */ /* 0x001fe40003800117 */
[----:B------:R-:W-:-:S03]  /*5c50*/  LEA R13, R9, UR6, 0x2 ;  /* 0x00000006090d7c11 */ /* 0x000fc6000f8e10ff */
[----:B------:R-:W-:Y:S04]  /*5c60*/  STS [R10+0x2080], R23 ;  /* 0x002080170a007388 */ /* 0x000fe80000000800 */
[----:B------:R-:W-:Y:S04]  /*5c70*/  LDS R25, [R14+0xc0] ;  /* 0x0000c0000e197984 */ /* 0x000fe80000000800 */
[----:B------:R-:W0:Y:S02]  /*5c80*/  LDS R27, [R13] ;  /* 0x000000000d1b7984 */ /* 0x000e240000000800 */
        /* <DEDUP_REMOVED lines=431> */
[----:B------:R1:W-:Y:S01]  /*7780*/  STS [R11+0x2080], R20 ;  /* 0x002080140b007388 */ /* 0x0003e20000000800 */
[----:B------:R-:W-:Y:S05]  /*7790*/  BRA.U UP0, `(.L_x_2) ;  /* 0xffffffa900b47547 */ /* 0x000fea000b83ffff */
[----:B-1----:R-:W0:Y:S01]  /*77a0*/  S2R R11, SR_TID.Y ;  /* 0x00000000000b7919 */ /* 0x002e220000002200 */
[----:B------:R-:W0:Y:S01]  /*77b0*/  LDC R8, c[0x0][0x388] ;  /* 0x0000e200ff087b82 */ /* 0x000e220000000800 */
[----:B------:R-:W1:Y:S01]  /*77c0*/  LDCU.64 UR4, c[0x0][0x390] ;  /* 0x00007200ff0477ac */ /* 0x000e620008000a00 */
[----:B------:R-:W2:Y:S01]  /*77d0*/  S2R R9, SR_TID.X ;  /* 0x0000000000097919 */ /* 0x000ea20000002100 */
[----:B------:R-:W3:Y:S01]  /*77e0*/  LDCU.64 UR6, c[0x0][0x380] ;  /* 0x00007000ff0677ac */ /* 0x000ee20008000a00 */
[----:B------:R-:W-:Y:S04]  /*77f0*/  STG.E desc[UR8][R4.64], R22 ;  /* 0x0000001604007986 */ /* 0x000fe8000c101908 */
[----:B------:R-:W-:Y:S04]  /*7800*/  STG.E desc[UR8][R6.64], R16 ;  /* 0x0000001006007986 */ /* 0x000fe8000c101908 */
[----:B------:R-:W-:Y:S04]  /*7810*/  STG.E desc[UR8][R4.64+0x80], R18 ;  /* 0x0000801204007986 */ /* 0x000fe8000c101908 */
[----:B------:R-:W-:Y:S01]  /*7820*/  STG.E desc[UR8][R6.64+0x80], R20 ;  /* 0x0000801406007986 */ /* 0x000fe2000c101908 */
[----:B0-----:R-:W-:-:S02]  /*7830*/  IMAD R11, R8, 0x40, R11 ;  /* 0x00000040080b7824 */ /* 0x001fc400078e020b */
[----:B--2---:R-:W-:-:S03]  /*7840*/  IMAD R8, R0, 0x40, R9 ;  /* 0x0000004000087824 */ /* 0x004fc600078e0209 */
[----:B------:R-:W-:Y:S02]  /*7850*/  SHF.R.S32.HI R0, RZ, 0x1f, R11 ;  /* 0x0000001fff007819 */ /* 0x000fe4000001140b */
[----:B------:R-:W-:-:S03]  /*7860*/  SHF.R.S32.HI R9, RZ, 0x1f, R8 ;  /* 0x0000001fff097819 */ /* 0x000fc60000011408 */
[----:B-1----:R-:W-:-:S04]  /*7870*/  IMAD R0, R0, UR4, RZ ;  /* 0x0000000400007c24 */ /* 0x002fc8000f8e02ff */
[C---:B------:R-:W-:Y:S02]  /*7880*/  IMAD R13, R11.reuse, UR5, R0 ;  /* 0x000000050b0d7c24 */ /* 0x040fe4000f8e0200 */
[----:B------:R-:W-:-:S04]  /*7890*/  IMAD.WIDE.U32 R8, R11, UR4, R8 ;  /* 0x000000040b087c25 */ /* 0x000fc8000f8e0008 */
[----:B------:R-:W-:Y:S01]  /*78a0*/  IMAD.IADD R13, R13, 0x1, R9 ;  /* 0x000000010d0d7824 */ /* 0x000fe200078e0209 */
[----:B---3--:R-:W-:-:S04]  /*78b0*/  LEA R10, P0, R8, UR6, 0x2 ;  /* 0x00000006080a7c11 */ /* 0x008fc8000f8010ff */
[----:B------:R-:W-:-:S05]  /*78c0*/  LEA.HI.X R11, R8, UR7, R13, 0x2, P0 ;  /* 0x00000007080b7c11 */ /* 0x000fca00080f140d */
[----:B------:R-:W-:Y:S04]  /*78d0*/  STG.E desc[UR8][R10.64], R17 ;  /* 0x000000110a007986 */ /* 0x000fe8000c101908 */
[----:B------:R-:W-:Y:S04]  /*78e0*/  STG.E desc[UR8][R2.64], R19 ;  /* 0x0000001302007986 */ /* 0x000fe8000c101908 */
[----:B------:R-:W-:Y:S04]  /*78f0*/  STG.E desc[UR8][R10.64+0x80], R21 ;  /* 0x000080150a007986 */ /* 0x000fe8000c101908 */
[----:B------:R-:W-:Y:S01]  /*7900*/  STG.E desc[UR8][R2.64+0x80], R23 ;  /* 0x0000801702007986 */ /* 0x000fe2000c101908 */
[----:B------:R-:W-:Y:S05]  /*7910*/  EXIT ;  /* 0x000000000000794d */ /* 0x000fea0003800000 */
.L_x_3:
        /* <DEDUP_REMOVED lines=14> */
.L_x_7:


//--------------------- .text._Z6Phase1Piim       --------------------------
	.section	.text._Z6Phase1Piim,"ax",@progbits
	.align	128
        .global         _Z6Phase1Piim
        .type           _Z6Phase1Piim,@function
        .size           _Z6Phase1Piim,(.L_x_8 - _Z6Phase1Piim)
        .other          _Z6Phase1Piim,@"STO_CUDA_ENTRY STV_DEFAULT"
_Z6Phase1Piim:
.text._Z6Phase1Piim:
[----:B------:R-:W-:Y:S01]  /*0000*/  LDC R1, c[0x0][0x37c] ;  /* 0x0000df00ff017b82 */ /* 0x000fe20000000800 */
[----:B------:R-:W0:Y:S07]  /*0010*/  S2R R10, SR_TID.Y ;  /* 0x00000000000a7919 */ /* 0x000e2e0000002200 */
[----:B------:R-:W0:Y:S01]  /*0020*/  LDC R3, c[0x0][0x388] ;  /* 0x0000e200ff037b82 */ /* 0x000e220000000800 */
[----:B------:R-:W1:Y:S01]  /*0030*/  LDCU.64 UR4, c[0x0][0x390] ;  /* 0x00007200ff0477ac */ /* 0x000e620008000a00 */
[----:B------:R-:W2:Y:S01]  /*0040*/  S2R R0, SR_TID.X ;  /* 0x0000000000007919 */ /* 0x000ea20000002100 */
[----:B------:R-:W3:Y:S01]  /*0050*/  LDCU.64 UR8, c[0x0][0x380] ;  /* 0x00007000ff0877ac */ /* 0x000ee20008000a00 */
[----:B------:R-:W4:Y:S01]  /*0060*/  LDCU.64 UR6, c[0x0][0x358] ;  /* 0x00006b00ff0677ac */ /* 0x000f220008000a00 */
[----:B0-----:R-:W-:-:S04]  /*0070*/  IMAD R7, R3, 0x40, R10 ;  /* 0x0000004003077824 */ /* 0x001fc800078e020a */
[----:B------:R-:W-:Y:S01]  /*0080*/  VIADD R5, R7, 0x20 ;  /* 0x0000002007057836 */ /* 0x000fe20000000000 */
[----:B------:R-:W-:Y:S01]  /*0090*/  SHF.R.S32.HI R4, RZ, 0x1f, R7 ;  /* 0x0000001fff047819 */ /* 0x000fe20000011407 */
[----:B--2---:R-:W-:-:S04]  /*00a0*/  IMAD R2, R3, 0x40, R0 ;  /* 0x0000004003027824 */ /* 0x004fc800078e0200 */
[----:B-1----:R-:W-:Y:S01]  /*00b0*/  IMAD R6, R4, UR4, RZ ;  /* 0x0000000404067c24 */ /* 0x002fe2000f8e02ff */
[----:B------:R-:W-:Y:S02]  /*00c0*/  SHF.R.S32.HI R4, RZ, 0x1f, R5 ;  /* 0x0000001fff047819 */ /* 0x000fe40000011405 */
[----:B------:R-:W-:Y:S01]  /*00d0*/  SHF.R.S32.HI R3, RZ, 0x1f, R2 ;  /* 0x0000001fff037819 */ /* 0x000fe20000011402 */
[----:B------:R-:W-:Y:S02]  /*00e0*/  IMAD R11, R7, UR5, R6 ;  /* 0x00000005070b7c24 */ /* 0x000fe4000f8e0206 */
[----:B------:R-:W-:Y:S02]  /*00f0*/  IMAD R4, R4, UR4, RZ ;  /* 0x0000000404047c24 */ /* 0x000fe4000f8e02ff */
[----:B------:R-:W-:-:S04]  /*0100*/  IMAD.WIDE.U32 R8, R5, UR4, R2 ;  /* 0x0000000405087c25 */ /* 0x000fc8000f8e0002 */
[----:B------:R-:W-:-:S04]  /*0110*/  IMAD.WIDE.U32 R6, R7, UR4, R2 ;  /* 0x0000000407067c25 */ /* 0x000fc8000f8e0002 */
[----:B------:R-:W-:Y:S01]  /*0120*/  IMAD R5, R5, UR5, R4 ;  /* 0x0000000505057c24 */ /* 0x000fe2000f8e0204 */
[----:B---3--:R-:W-:Y:S01]  /*0130*/  LEA R2, P0, R6, UR8, 0x2 ;  /* 0x0000000806027c11 */ /* 0x008fe2000f8010ff */
[----:B------:R-:W-:Y:S01]  /*0140*/  IMAD.IADD R3, R7, 0x1, R11 ;  /* 0x0000000107037824 */ /* 0x000fe200078e020b */
[----:B------:R-:W-:Y:S01]  /*0150*/  LEA R4, P1, R8, UR8, 0x2 ;  /* 0x0000000808047c11 */ /* 0x000fe2000f8210ff */
[----:B------:R-:W-:-:S03]  /*0160*/  IMAD.IADD R5, R9, 0x1, R5 ;  /* 0x0000000109057824 */ /* 0x000fc600078e0205 */
[----:B------:R-:W-:Y:S02]  /*0170*/  LEA.HI.X R3, R6, UR9, R3, 0x2, P0 ;  /* 0x0000000906037c11 */ /* 0x000fe400080f1403 */
[----:B------:R-:W-:-:S03]  /*0180*/  LEA.HI.X R5, R8, UR9, R5, 0x2, P1 ;  /* 0x0000000908057c11 */ /* 0x000fc600088f1405 */
[----:B----4-:R-:W2:Y:S04]  /*0190*/  LDG.E R9, desc[UR6][R2.64] ;  /* 0x0000000602097981 */ /* 0x010ea8000c1e1900 */
[----:B------:R-:W3:Y:S04]  /*01a0*/  LDG.E R11, desc[UR6][R4.64] ;  /* 0x00000006040b7981 */ /* 0x000ee8000c1e1900 */
[----:B------:R-:W4:Y:S04]  /*01b0*/  LDG.E R13, desc[UR6][R2.64+0x80] ;  /* 0x00008006020d7981 */ /* 0x000f28000c1e1900 */
[----:B------:R-:W5:Y:S01]  /*01c0*/  LDG.E R15, desc[UR6][R4.64+0x80] ;  /* 0x00008006040f7981 */ /* 0x000f62000c1e1900 */
[----:B------:R-:W0:Y:S01]  /*01d0*/  S2UR UR5, SR_CgaCtaId ;  /* 0x00000000000579c3 */ /* 0x000e220000008800 */
[----:B------:R-:W-:-:S02]  /*01e0*/  UMOV UR4, 0x400 ;  /* 0x0000040000047882 */ /* 0x000fc40000000000 */
[----:B0-----:R-:W-:-:S06]  /*01f0*/  ULEA UR4, UR5, UR4, 0x18 ;  /* 0x0000000405047291 */ /* 0x001fcc000f8ec0ff */
[----:B------:R-:W-:Y:S02]  /*0200*/  LEA R7, R10, UR4, 0x8 ;  /* 0x000000040a077c11 */ /* 0x000fe4000f8e40ff */
[----:B------:R-:W-:-:S03]  /*0210*/  LEA R8, R0, UR4, 0x2 ;  /* 0x0000000400087c11 */ /* 0x000fc6000f8e10ff */
[----:B------:R-:W-:-:S05]  /*0220*/  IMAD R6, R0, 0x4, R7 ;  /* 0x0000000400067824 */ /* 0x000fca00078e0207 */
[----:B--2---:R-:W-:Y:S04]  /*0230*/  STS [R6], R9 ;  /* 0x0000000906007388 */ /* 0x004fe80000000800 */
[----:B---3--:R-:W-:Y:S04]  /*0240*/  STS [R6+0x2000], R11 ;  /* 0x0020000b06007388 */ /* 0x008fe80000000800 */
[----:B----4-:R-:W-:Y:S04]  /*0250*/  STS [R6+0x80], R13 ;  /* 0x0000800d06007388 */ /* 0x010fe80000000800 */
[----:B-----5:R-:W-:Y:S01]  /*0260*/  STS [R6+0x2080], R15 ;  /* 0x0020800f06007388 */ /* 0x020fe20000000800 */
[----:B------:R-:W-:Y:S06]  /*0270*/  BAR.SYNC.DEFER_BLOCKING 0x0 ;  /* 0x0000000000007b1d */ /* 0x000fec0000010000 */
[----:B------:R-:W-:Y:S04]  /*0280*/  LDS R10, [R6] ;  /* 0x00000000060a7984 */ /* 0x000fe80000000800 */
[----:B------:R-:W-:Y:S04]  /*0290*/  LDS R17, [R7] ;  /* 0x0000000007117984 */ /* 0x000fe80000000800 */
[----:B------:R-:W0:Y:S02]  /*02a0*/  LDS R12, [R8] ;  /* 0x00000000080c7984 */ /* 0x000e240000000800 */
[----:B0-----:R-:W-:-:S02]  /*02b0*/  VIADDMNMX R17, R12, R17, R10, PT ;  /* 0x000000110c117246 */ /* 0x001fc4000380010a */
[----:B------:R-:W-:Y:S04]  /*02c0*/  LDS R10, [R6+0x2000] ;  /* 0x00200000060a7984 */ /* 0x000fe80000000800 */
[----:B------:R-:W-:Y:S04]  /*02d0*/  STS [R6], R17 ;  /* 0x0000001106007388 */ /* 0x000fe80000000800 */
[----:B------:R-:W-:Y:S04]  /*02e0*/  LDS R9, [R7+0x2000] ;  /* 0x0020000007097984 */ /* 0x000fe80000000800 */
[----:B------:R-:W0:Y:S02]  /*02f0*/  LDS R11, [R8] ;  /* 0x00000000080b7984 */ /* 0x000e240000000800 */
[----:B0-----:R-:W-:-:S02]  /*0300*/  VIADDMNMX R9, R11, R9, R10, PT ;  /* 0x000000090b097246 */ /* 0x001fc4000380010a */
[----:B------:R-:W-:Y:S04]  /*0310*/  LDS R10, [R6+0x80] ;  /* 0x00008000060a7984 */ /* 0x000fe80000000800 */
[----:B------:R-:W-:Y:S04]  /*0320*/  STS [R6+0x2000], R9 ;  /* 0x0020000906007388 */ /* 0x000fe80000000800 */
[----:B------:R-:W-:Y:S04]  /*0330*/  LDS R11, [R7] ;  /* 0x00000000070b7984 */ /* 0x000fe80000000800 */
[----:B------:R-:W0:Y:S02]  /*0340*/  LDS R12, [R8+0x80] ;  /* 0x00008000080c7984 */ /* 0x000e240000000800 */
[----:B0-----:R-:W-:-:S02]  /*0350*/  VIADDMNMX R11, R12, R11, R10, PT ;  /* 0x0000000b0c0b7246 */ /* 0x001fc4000380010a */
[----:B------:R-:W-:Y:S04]  /*0360*/  LDS R10, [R6+0x2080] ;  /* 0x00208000060a7984 */ /* 0x000fe80000000800 */
[----:B------:R-:W-:Y:S04]  /*0370*/  STS [R6+0x80], R11 ;  /* 0x0000800b06007388 */ /* 0x000fe80000000800 */
[----:B------:R-:W-:Y:S04]  /*0380*/  LDS R13, [R7+0x2000] ;  /* 0x00200000070d7984 */ /* 0x000fe80000000800 */
[----:B------:R-:W0:Y:S02]  /*0390*/  LDS R12, [R8+0x80] ;  /* 0x00008000080c7984 */ /* 0x000e240000000800 */
[----:B0-----:R-:W-:-:S05]  /*03a0*/  VIADDMNMX R13, R12, R13, R10, PT ;  /* 0x0000000d0c0d7246 */ /* 0x001fca000380010a */
[----:B------:R-:W-:Y:S01]  /*03b0*/  STS [R6+0x2080], R13 ;  /* 0x0020800d06007388 */ /* 0x000fe20000000800 */
[----:B------:R-:W-:Y:S06]  /*03c0*/  BAR.SYNC.DEFER_BLOCKING 0x0 ;  /* 0x0000000000007b1d */ /* 0x000fec0000010000 */
[----:B------:R-:W-:Y:S04]  /*03d0*/  LDS R9, [R6] ;  /* 0x0000000006097984 */ /* 0x000fe80000000800 */
[----:B------:R-:W-:Y:S04]  /*03e0*/  LDS R10, [R7+0x4] ;  /* 0x00000400070a7984 */ /* 0x000fe80000000800 */
[----:B------:R-:W0:Y:S02]  /*03f0*/  LDS R12, [R8+0x100] ;  /* 0x00010000080c7984 */ /* 0x000e240000000800 */
[----:B0-----:R-:W-:-:S02]  /*0400*/  VIADDMNMX R9, R12, R10, R9, PT ;  /* 0x0000000a0c097246 */ /* 0x001fc40003800109 */
[----:B------:R-:W-:Y:S04]  /*0410*/  LDS R10, [R6+0x2000] ;  /* 0x00200000060a7984 */ /* 0x000fe80000000800 */
[----:B------:R-:W-:Y:S04]  /*0420*/  STS [R6], R9 ;  /* 0x0000000906007388 */ /* 0x000fe80000000800 */
[----:B------:R-:W-:Y:S04]  /*0430*/  LDS R11, [R7+0x2004] ;  /* 0x00200400070b7984 */ /* 0x000fe80000000800 */
[----:B------:R-:W0:Y:S02]  /*0440*/  LDS R12, [R8+0x100] ;  /* 0x00010000080c7984 */ /* 0x000e240000000800 */
[----:B0-----:R-:W-:-:S02]  /*0450*/  VIADDMNMX R11, R12, R11, R10, PT ;  /* 0x0000000b0c0b7246 */ /* 0x001fc4000380010a */
[----:B------:R-:W-:Y:S04]  /*0460*/  LDS R10, [R6+0x80] ;  /* 0x00008000060a7984 */ /* 0x000fe80000000800 */
[----:B------:R-:W-:Y:S04]  /*0470*/  STS [R6+0x2000], R11 ;  /* 0x0020000b06007388 */ /* 0x000fe80000000800 */
[----:B------:R-:W-:Y:S04]  /*0480*/  LDS R13, [R7+0x4] ;  /* 0x00000400070d7984 */ /* 0x000fe80000000800 */
        /* <DEDUP_REMOVED lines=11> */
[----:B------:R-:W0:Y:S04]  /*0540*/  LDS R12, [R8+0x200] ;  /* 0x00020000080c7984 */ /* 0x000e280000000800 */
[----:B------:R-:W-:Y:S01]  /*0550*/  LDS R9, [R6+0x80] ;  /* 0x0000800006097984 */ /* 0x000fe20000000800 */
[----:B0-----:R-:W-:-:S03]  /*0560*/  VIADDMNMX R11, R12, R11, R10, PT ;  /* 0x0000000b0c0b7246 */ /* 0x001fc6000380010a */
[----:B------:R-:W-:Y:S04]  /*0570*/  LDS R10, [R6+0x2000] ;  /* 0x00200000060a7984 */ /* 0x000fe80000000800 */
[----:B------:R-:W-:Y:S04]  /*0580*/  STS [R6], R11 ;  /* 0x0000000b06007388 */ /* 0x000fe80000000800 */
[----:B------:R-:W-:Y:S04]  /*0590*/  LDS R13, [R7+0x2008] ;  /* 0x00200800070d7984 */ /* 0x000fe80000000800 */
[----:B------:R-:W0:Y:S02]  /*05a0*/  LDS R12, [R8+0x200] ;  /* 0x00020000080c7984 */ /* 0x000e240000000800 */
[----:B0-----:R-:W-:-:S05]  /*05b0*/  VIADDMNMX R13, R12, R13, R10, PT ;  /* 0x0000000d0c0d7246 */ /* 0x001fca000380010a */
        /* <DEDUP_REMOVED lines=273> */
[----:B------:R0:W-:Y:S04]  /*16d0*/  STS [R6+0x2000], R9 ;  /* 0x0020000906007388 */ /* 0x0001e80000000800 */
[----:B------:R-:W-:Y:S04]  /*16e0*/  LDS R11, [R7+0x3c] ;  /* 0x00003c00070b7984 */ /* 0x000fe80000000800 */
[----:B------:R-:W1:Y:S01]  /*16f0*/  LDS R12, [R8+0xf80] ;  /* 0x000f8000080c7984 */ /* 0x000e620000000800 */
[----:B0-----:R-:W-:Y:S01]  /*1700*/  IMAD.MOV.U32 R9, RZ, RZ, R7 ;  /* 0x000000ffff097224 */ /* 0x001fe200078e0007 */
[----:B-1----:R-:W-:-:S02]  /*1710*/  VIADDMNMX R15, R12, R11, R10, PT ;  /* 0x0000000b0c0f7246 */ /* 0x002fc4000380010a */
[----:B------:R-:W-:Y:S04]  /*1720*/  LDS R10, [R6+0x2080] ;  /* 0x00208000060a7984 */ /* 0x000fe80000000800 */
[----:B------:R-:W-:Y:S04]  /*1730*/  STS [R6+0x80], R15 ;  /* 0x0000800f06007388 */ /* 0x000fe80000000800 */
[----:B------:R-:W-:Y:S04]  /*1740*/  LDS R12, [R8+0xf80] ;  /* 0x000f8000080c7984 */ /* 0x000fe80000000800 */
[----:B------:R-:W0:Y:S02]  /*1750*/  LDS R11, [R7+0x203c] ;  /* 0x00203c00070b7984 */ /* 0x000e240000000800 */
[----:B0-----:R-:W-:Y:S01]  /*1760*/  VIADDMNMX R13, R12, R11, R10, PT ;  /* 0x0000000b0c0d7246 */ /* 0x001fe2000380010a */
[----:B------:R-:W-:-:S02]  /*1770*/  IMAD.MOV.U32 R10, RZ, RZ, RZ ;  /* 0x000000ffff0a7224 */ /* 0x000fc400078e00ff */
[----:B------:R-:W-:Y:S02]  /*1780*/  IMAD.MOV.U32 R11, RZ, RZ, R8 ;  /* 0x000000ffff0b7224 */ /* 0x000fe400078e0008 */
[----:B------:R0:W-:Y:S01]  /*1790*/  STS [R6+0x2080], R13 ;  /* 0x0020800d06007388 */ /* 0x0001e20000000800 */
[----:B------:R-:W-:Y:S06]  /*17a0*/  BAR.SYNC.DEFER_BLOCKING 0x0 ;  /* 0x0000000000007b1d */ /* 0x000fec0000010000 */
.L_x_4:
[----:B------:R-:W-:Y:S01]  /*17b0*/  LDS R8, [R6] ;  /* 0x0000000006087984 */ /* 0x000fe20000000800 */
[----:B------:R-:W-:Y:S02]  /*17c0*/  IMAD.MOV.U32 R14, RZ, RZ, R10 ;  /* 0x000000ffff0e7224 */ /* 0x000fe400078e000a */
[----:B------:R-:W-:Y:S01]  /*17d0*/  VIADD R10, R10, 0x30 ;  /* 0x000000300a0a7836 */ /* 0x000fe20000000000 */
[----:B0-----:R-:W-:Y:S04]  /*17e0*/  LDS R13, [R9+0x40] ;  /* 0x00004000090d7984 */ /* 0x001fe80000000800 */
[----:B------:R-:W0:Y:S01]  /*17f0*/  LDS R12, [R11+0x1000] ;  /* 0x001000000b0c7984 */ /* 0x000e220000000800 */
[C---:B------:R-:W-:Y:S02]  /*1800*/  LEA R19, R10.reuse, UR4, 0x8 ;  /* 0x000000040a137c11 */ /* 0x040fe4000f8e40ff */
[----:B------:R-:W-:-:S02]  /*1810*/  ISETP.NE.AND P0, PT, R10, 0x30, PT ;  /* 0x000000300a00780c */ /* 0x000fc40003f05270 */
[----:B0-----:R-:W-:Y:S02]  /*1820*/  VIADDMNMX R13, R12, R13, R8, PT ;  /* 0x0000000d0c0d7246 */ /* 0x001fe40003800108 */
[----:B------:R-:W-:Y:S04]  /*1830*/  LDS R8, [R6+0x2000] ;  /* 0x0020000006087984 */ /* 0x000fe80000000800 */
[----:B------:R-:W-:Y:S04]  /*1840*/  STS [R6], R13 ;  /* 0x0000000d06007388 */ /* 0x000fe80000000800 */
[----:B-1----:R-:W-:Y:S04]  /*1850*/  LDS R15, [R9+0x2040] ;  /* 0x00204000090f7984 */ /* 0x002fe80000000800 */
        /* <DEDUP_REMOVED lines=662> */
[----:B0-----:R-:W-:Y:S01]  /*41c0*/  VIADDMNMX R15, R12, R15, R8, PT ;  /* 0x0000000f0c0f7246 */ /* 0x001fe20003800108 */
[----:B------:R-:W-:-:S02]  /*41d0*/  IMAD R12, R14, 0x4, R7 ;  /* 0x000000040e0c7824 */ /* 0x000fc400078e0207 */
[----:B------:R-:W-:Y:S02]  /*41e0*/  IMAD R8, R0, 0x4, R19 ;  /* 0x0000000400087824 */ /* 0x000fe400078e0213 */
[----:B------:R-:W-:Y:S01]  /*41f0*/  STS [R6+0x2080], R15 ;  /* 0x0020800f06007388 */ /* 0x000fe20000000800 */
[----:B------:R-:W-:Y:S06]  /*4200*/  BAR.SYNC.DEFER_BLOCKING 0x0 ;  /* 0x0000000000007b1d */ /* 0x000fec0000010000 */
[----:B------:R-:W-:Y:S04]  /*4210*/  LDS R13, [R6] ;  /* 0x00000000060d7984 */ /* 0x000fe80000000800 */
[----:B------:R-:W-:Y:S04]  /*4220*/  LDS R14, [R12+0xc0] ;  /* 0x0000c0000c0e7984 */ /* 0x000fe80000000800 */
[----:B------:R-:W0:Y:S04]  /*4230*/  LDS R9, [R8] ;  /* 0x0000000008097984 */ /* 0x000e280000000800 */
[----:B------:R-:W-:Y:S01]  /*4240*/  LDS R11, [R6+0x2000] ;  /* 0x00200000060b7984 */ /* 0x000fe20000000800 */
[----:B0-----:R-:W-:-:S05]  /*4250*/  VIADDMNMX R9, R9, R14, R13, PT ;  /* 0x0000000e09097246 */ /* 0x001fca000380010d */
[----:B------:R-:W-:Y:S04]  /*4260*/  STS [R6], R9 ;  /* 0x0000000906007388 */ /* 0x000fe80000000800 */
[----:B------:R-:W-:Y:S04]  /*4270*/  LDS R14, [R12+0x20c0] ;  /* 0x0020c0000c0e7984 */ /* 0x000fe80000000800 */
[----:B------:R-:W0:Y:S02]  /*4280*/  LDS R13, [R8] ;  /* 0x00000000080d7984 */ /* 0x000e240000000800 */
        /* <DEDUP_REMOVED lines=327> */
[----:B------:R-:W-:-:S04]  /*5700*/  IMAD R9, R10, 0x4, R7 ;  /* 0x000000040a097824 */ /* 0x000fc800078e0207 */
[----:B------:R1:W-:Y:S01]  /*5710*/  STS [R6+0x2080], R15 ;  /* 0x0020800f06007388 */ /* 0x0003e20000000800 */
[----:B------:R-:W-:Y:S06]  /*5720*/  BAR.SYNC.DEFER_BLOCKING 0x0 ;  /* 0x0000000000007b1d */ /* 0x000fec0000010000 */
[----:B------:R-:W-:Y:S05]  /*5730*/  @P0 BRA `(.L_x_4) ;  /* 0xffffffc0001c0947 */ /* 0x000fea000383ffff */
[----:B------:R-:W0:Y:S04]  /*5740*/  LDS R7, [R6] ;  /* 0x0000000006077984 */ /* 0x000e280000000800 */
[----:B------:R-:W2:Y:S04]  /*5750*/  LDS R9, [R6+0x2000] ;  /* 0x0020000006097984 */ /* 0x000ea80000000800 */
[----:B------:R-:W3:Y:S04]  /*5760*/  LDS R11, [R6+0x80] ;  /* 0x00008000060b7984 */ /* 0x000ee80000000800 */
[----:B------:R-:W4:Y:S04]  /*5770*/  LDS R13, [R6+0x2080] ;  /* 0x00208000060d7984 */ /* 0x000f280000000800 */
[----:B0-----:R-:W-:Y:S04]  /*5780*/  STG.E desc[UR6][R2.64], R7 ;  /* 0x0000000702007986 */ /* 0x001fe8000c101906 */
[----:B--2---:R-:W-:Y:S04]  /*5790*/  STG.E desc[UR6][R4.64], R9 ;  /* 0x0000000904007986 */ /* 0x004fe8000c101906 */
[----:B---3--:R-:W-:Y:S04]  /*57a0*/  STG.E desc[UR6][R2.64+0x80], R11 ;  /* 0x0000800b02007986 */ /* 0x008fe8000c101906 */
[----:B----4-:R-:W-:Y:S01]  /*57b0*/  STG.E desc[UR6][R4.64+0x80], R13 ;  /* 0x0000800d04007986 */ /* 0x010fe2000c101906 */
[----:B------:R-:W-:Y:S05]  /*57c0*/  EXIT ;  /* 0x000000000000794d */ /* 0x000fea0003800000 */
.L_x_5:
        /* <DEDUP_REMOVED lines=11> */
.L_x_8:


//--------------------- .nv.shared._Z6Phase3Piim  --------------------------
	.section	.nv.shared._Z6Phase3Piim,"aw",@nobits
	.sectionflags	@""
	.align	4
.nv.shared._Z6Phase3Piim:
	.zero		50176


//--------------------- .nv.shared.reserved.0     --------------------------
	.section	.nv.shared.reserved.0,"aw",@nobits
	.weak		__nv_reservedSMEM_offset_0_alias
	.size		__nv_reservedSMEM_offset_0_alias, 0, 64
	.other		__nv_reservedSMEM_offset_0_alias,@"STO_CUDA_RESERVED_SHARED STV_DEFAULT"
__nv_reservedSMEM_offset_0_alias:
	.zero		0
	.zero		64


//--------------------- .nv.shared._Z6Phase2Piim  --------------------------
	.section	.nv.shared._Z6Phase2Piim,"aw",@nobits
	.sectionflags	@""
	.align	4
.nv.shared._Z6Phase2Piim:
	.zero		50176


//--------------------- .nv.shared._Z6Phase1Piim  --------------------------
	.section	.nv.shared._Z6Phase1Piim,"aw",@nobits
	.sectionflags	@""
	.align	4
.nv.shared._Z6Phase1Piim:
	.zero		17408


//--------------------- .nv.constant0._Z6Phase3Piim --------------------------
	.section	.nv.constant0._Z6Phase3Piim,"a",@progbits
	.sectionflags	@""
	.align	4
.nv.constant0._Z6Phase3Piim:
	.zero		920


//--------------------- .nv.constant0._Z6Phase2Piim --------------------------
	.section	.nv.constant0._Z6Phase2Piim,"a",@progbits
	.sectionflags	@""
	.align	4
.nv.constant0._Z6Phase2Piim:
	.zero		920


//--------------------- .nv.constant0._Z6Phase1Piim --------------------------
	.section	.nv.constant0._Z6Phase1Piim,"a",@progbits
	.sectionflags	@""
	.align	4
.nv.constant0._Z6Phase1Piim:
	.zero		920


//--------------------- SYMBOLS --------------------------

	.type		.nv.reservedSmem.offset0,@object
	.size		.nv.reservedSmem.offset0,0x4
	.type		.nv.reservedSmem.cap,@object
	.size		.nv.reservedSmem.cap,0x4
